	.target	sm_100a

	.elftype	@"ET_EXEC"


//--------------------- .note.nv.tkinfo           --------------------------
	.section	.note.nv.tkinfo,"",@"SHT_NOTE"
	.sectionflags	@"SHF_NOTE_NV_TKINFO"
	.tkinfo
        /*0018*/ 	.word	0x00000002
        /*0030*/ 	.string	""
        /*0030*/ 	.string	"ptxas"
        /*0030*/ 	.string	"Cuda compilation tools, release 13.0, V13.0.88"
        /*0030*/ 	.string	"Build cuda_13.0.r13.0/compiler.36424714_0"
        /*0030*/ 	.string	"-arch sm_100a -m 64 "



//--------------------- .note.nv.cuinfo           --------------------------
	.section	.note.nv.cuinfo,"",@"SHT_NOTE"
	.sectionflags	@"SHF_NOTE_NV_CUINFO"
        /*0018*/ 	.short	0x0002
        /*001a*/ 	.short	0x0064
        /*001c*/ 	.short	0x0082
	.zero		2


//--------------------- .nv.info                  --------------------------
	.section	.nv.info,"",@"SHT_CUDA_INFO"
	.align	4


	//----- nvinfo : EIATTR_REGCOUNT
	.align		4
        /*0000*/ 	.byte	0x04, 0x2f
        /*0002*/ 	.short	(.L_19 - .L_18)
	.align		4
.L_18:
        /*0004*/ 	.word	index@(_ZN7cutlass13device_kernelINS_4gemm6kernel13GemmUniversalIN4cute5tupleIJiiiiEEENS1_10collective13CollectiveMmaINS1_35MainloopSm100TmaUmmaWarpSpecializedILi36ELi2ELi4ENS5_IJNS4_1CILi4EEENSA_ILi2EEENSA_ILi1EEEEEEEENS5_IJNSA_ILi128EEENSA_ILi64EEESH_EEENS_12float_e5m2_tENS5_IJlSD_lEEESJ_SK_NS4_8TiledMMAINS4_8MMA_AtomIJNS4_10MMA_TraitsINS4_25SM100_MMA_F8F6F4_2x1SM_SSEJSJ_SJ_fSG_SH_NS4_17integral_constantINS4_4UMMA5MajorELSR_0EEESS_NSP_INSQ_7ScaleInELST_0EEESU_EEEEEENS4_6LayoutINS5_IJSD_SD_SD_EEENS5_IJNSA_ILi0EEESZ_SZ_EEEEENS5_IJNS4_10UnderscoreES12_S12_EEEEENS4_28SM100_TMA_2SM_LOAD_MULTICASTENS4_14ComposedLayoutINS4_7SwizzleILi2ELi4ELi3EEENS4_18smem_ptr_flag_bitsILi8EEENSX_INS5_IJNSA_ILi8EEESH_EEENS5_IJSH_SD_EEEEEEEvNS4_8identityES15_S1F_vS1G_EENS_8epilogue10collective18CollectiveEpilogueINS1I_23Sm100TmaWarpSpecializedILi1ELi1ELi32ELb0ELb0EEEJNS5_IJSH_SH_SH_EEENS5_IJNSX_ISH_SD_EES1O_EEESJ_SK_SJ_SK_NS1I_6fusion15FusionCallbacksIS1M_NS1Q_17LinearCombinationISJ_fSJ_fLNS_15FloatRoundStyleE2EEES1N_S1P_JEEENS4_5SM1004TMEM4LOAD26SM100_TMEM_LOAD_32dp32b32xENS4_13SM90_TMA_LOADES1F_NS4_39AutoVectorizingCopyWithAssumedAlignmentILi128EEENS4_14SM90_TMA_STOREES1F_S22_S22_EEEvvEEEEvNT_6ParamsE)
        /*0008*/ 	.word	0x0000005a


	//----- nvinfo : EIATTR_FRAME_SIZE
	.align		4
.L_19:
        /*000c*/ 	.byte	0x04, 0x11
        /*000e*/ 	.short	(.L_21 - .L_20)
	.align		4
.L_20:
        /*0010*/ 	.word	index@($__internal_2_$__cuda_sm10x_tcgen05_guardrail_trap_unallocated_columns_being_dealloced)
        /*0014*/ 	.word	0x00000000


	//----- nvinfo : EIATTR_FRAME_SIZE
	.align		4
.L_21:
        /*0018*/ 	.byte	0x04, 0x11
        /*001a*/ 	.short	(.L_23 - .L_22)
	.align		4
.L_22:
        /*001c*/ 	.word	index@($__internal_1_$__cuda_sm10x_tcgen05_guardrail_trap_phase_invalid_during_alloc)
        /*0020*/ 	.word	0x00000000


	//----- nvinfo : EIATTR_FRAME_SIZE
	.align		4
.L_23:
        /*0024*/ 	.byte	0x04, 0x11
        /*0026*/ 	.short	(.L_25 - .L_24)
	.align		4
.L_24:
        /*0028*/ 	.word	index@($__internal_0_$__cuda_sm10x_tcgen05_guardrail_trap_col_being_dealloced_not_returned_by_alloc)
        /*002c*/ 	.word	0x00000000


	//----- nvinfo : EIATTR_FRAME_SIZE
	.align		4
.L_25:
        /*0030*/ 	.byte	0x04, 0x11
        /*0032*/ 	.short	(.L_27 - .L_26)
	.align		4
.L_26:
        /*0034*/ 	.word	index@(_ZN7cutlass13device_kernelINS_4gemm6kernel13GemmUniversalIN4cute5tupleIJiiiiEEENS1_10collective13CollectiveMmaINS1_35MainloopSm100TmaUmmaWarpSpecializedILi36ELi2ELi4ENS5_IJNS4_1CILi4EEENSA_ILi2EEENSA_ILi1EEEEEEEENS5_IJNSA_ILi128EEENSA_ILi64EEESH_EEENS_12float_e5m2_tENS5_IJlSD_lEEESJ_SK_NS4_8TiledMMAINS4_8MMA_AtomIJNS4_10MMA_TraitsINS4_25SM100_MMA_F8F6F4_2x1SM_SSEJSJ_SJ_fSG_SH_NS4_17integral_constantINS4_4UMMA5MajorELSR_0EEESS_NSP_INSQ_7ScaleInELST_0EEESU_EEEEEENS4_6LayoutINS5_IJSD_SD_SD_EEENS5_IJNSA_ILi0EEESZ_SZ_EEEEENS5_IJNS4_10UnderscoreES12_S12_EEEEENS4_28SM100_TMA_2SM_LOAD_MULTICASTENS4_14ComposedLayoutINS4_7SwizzleILi2ELi4ELi3EEENS4_18smem_ptr_flag_bitsILi8EEENSX_INS5_IJNSA_ILi8EEESH_EEENS5_IJSH_SD_EEEEEEEvNS4_8identityES15_S1F_vS1G_EENS_8epilogue10collective18CollectiveEpilogueINS1I_23Sm100TmaWarpSpecializedILi1ELi1ELi32ELb0ELb0EEEJNS5_IJSH_SH_SH_EEENS5_IJNSX_ISH_SD_EES1O_EEESJ_SK_SJ_SK_NS1I_6fusion15FusionCallbacksIS1M_NS1Q_17LinearCombinationISJ_fSJ_fLNS_15FloatRoundStyleE2EEES1N_S1P_JEEENS4_5SM1004TMEM4LOAD26SM100_TMEM_LOAD_32dp32b32xENS4_13SM90_TMA_LOADES1F_NS4_39AutoVectorizingCopyWithAssumedAlignmentILi128EEENS4_14SM90_TMA_STOREES1F_S22_S22_EEEvvEEEEvNT_6ParamsE)
        /*0038*/ 	.word	0x00000000


	//----- nvinfo : EIATTR_MIN_STACK_SIZE
	.align		4
.L_27:
        /*003c*/ 	.byte	0x04, 0x12
        /*003e*/ 	.short	(.L_29 - .L_28)
	.align		4
.L_28:
        /*0040*/ 	.word	index@(_ZN7cutlass13device_kernelINS_4gemm6kernel13GemmUniversalIN4cute5tupleIJiiiiEEENS1_10collective13CollectiveMmaINS1_35MainloopSm100TmaUmmaWarpSpecializedILi36ELi2ELi4ENS5_IJNS4_1CILi4EEENSA_ILi2EEENSA_ILi1EEEEEEEENS5_IJNSA_ILi128EEENSA_ILi64EEESH_EEENS_12float_e5m2_tENS5_IJlSD_lEEESJ_SK_NS4_8TiledMMAINS4_8MMA_AtomIJNS4_10MMA_TraitsINS4_25SM100_MMA_F8F6F4_2x1SM_SSEJSJ_SJ_fSG_SH_NS4_17integral_constantINS4_4UMMA5MajorELSR_0EEESS_NSP_INSQ_7ScaleInELST_0EEESU_EEEEEENS4_6LayoutINS5_IJSD_SD_SD_EEENS5_IJNSA_ILi0EEESZ_SZ_EEEEENS5_IJNS4_10UnderscoreES12_S12_EEEEENS4_28SM100_TMA_2SM_LOAD_MULTICASTENS4_14ComposedLayoutINS4_7SwizzleILi2ELi4ELi3EEENS4_18smem_ptr_flag_bitsILi8EEENSX_INS5_IJNSA_ILi8EEESH_EEENS5_IJSH_SD_EEEEEEEvNS4_8identityES15_S1F_vS1G_EENS_8epilogue10collective18CollectiveEpilogueINS1I_23Sm100TmaWarpSpecializedILi1ELi1ELi32ELb0ELb0EEEJNS5_IJSH_SH_SH_EEENS5_IJNSX_ISH_SD_EES1O_EEESJ_SK_SJ_SK_NS1I_6fusion15FusionCallbacksIS1M_NS1Q_17LinearCombinationISJ_fSJ_fLNS_15FloatRoundStyleE2EEES1N_S1P_JEEENS4_5SM1004TMEM4LOAD26SM100_TMEM_LOAD_32dp32b32xENS4_13SM90_TMA_LOADES1F_NS4_39AutoVectorizingCopyWithAssumedAlignmentILi128EEENS4_14SM90_TMA_STOREES1F_S22_S22_EEEvvEEEEvNT_6ParamsE)
        /*0044*/ 	.word	0x00000000
.L_29:


//--------------------- .nv.compat                --------------------------
	.section	.nv.compat,"",@"SHT_CUDA_COMPAT_INFO"
	.align	4
        /*0000*/ 	.byte	0x02, 0x09, 0x01, 0x00, 0x02, 0x02, 0x02, 0x00, 0x02, 0x05, 0x05, 0x00, 0x03, 0x07, 0x01, 0x01
        /*0010*/ 	.byte	0x02, 0x03, 0x01, 0x00, 0x02, 0x06, 0x01, 0x00, 0x04, 0x0b, 0x08, 0x00, 0x09, 0x00, 0x00, 0x00
        /*0020*/ 	.byte	0x00, 0x00, 0x00, 0x00


//--------------------- .nv.info._ZN7cutlass13device_kernelINS_4gemm6kernel13GemmUniversalIN4cute5tupleIJiiiiEEENS1_10collective13CollectiveMmaINS1_35MainloopSm100TmaUmmaWarpSpecializedILi36ELi2ELi4ENS5_IJNS4_1CILi4EEENSA_ILi2EEENSA_ILi1EEEEEEEENS5_IJNSA_ILi128EEENSA_ILi64EEESH_EEENS_12float_e5m2_tENS5_IJlSD_lEEESJ_SK_NS4_8TiledMMAINS4_8MMA_AtomIJNS4_10MMA_TraitsINS4_25SM100_MMA_F8F6F4_2x1SM_SSEJSJ_SJ_fSG_SH_NS4_17integral_constantINS4_4UMMA5MajorELSR_0EEESS_NSP_INSQ_7ScaleInELST_0EEESU_EEEEEENS4_6LayoutINS5_IJSD_SD_SD_EEENS5_IJNSA_ILi0EEESZ_SZ_EEEEENS5_IJNS4_10UnderscoreES12_S12_EEEEENS4_28SM100_TMA_2SM_LOAD_MULTICASTENS4_14ComposedLayoutINS4_7SwizzleILi2ELi4ELi3EEENS4_18smem_ptr_flag_bitsILi8EEENSX_INS5_IJNSA_ILi8EEESH_EEENS5_IJSH_SD_EEEEEEEvNS4_8identityES15_S1F_vS1G_EENS_8epilogue10collective18CollectiveEpilogueINS1I_23Sm100TmaWarpSpecializedILi1ELi1ELi32ELb0ELb0EEEJNS5_IJSH_SH_SH_EEENS5_IJNSX_ISH_SD_EES1O_EEESJ_SK_SJ_SK_NS1I_6fusion15FusionCallbacksIS1M_NS1Q_17LinearCombinationISJ_fSJ_fLNS_15FloatRoundStyleE2EEES1N_S1P_JEEENS4_5SM1004TMEM4LOAD26SM100_TMEM_LOAD_32dp32b32xENS4_13SM90_TMA_LOADES1F_NS4_39AutoVectorizingCopyWithAssumedAlignmentILi128EEENS4_14SM90_TMA_STOREES1F_S22_S22_EEEvvEEEEvNT_6ParamsE --------------------------
	.section	.nv.info._ZN7cutlass13device_kernelINS_4gemm6kernel13GemmUniversalIN4cute5tupleIJiiiiEEENS1_10collective13CollectiveMmaINS1_35MainloopSm100TmaUmmaWarpSpecializedILi36ELi2ELi4ENS5_IJNS4_1CILi4EEENSA_ILi2EEENSA_ILi1EEEEEEEENS5_IJNSA_ILi128EEENSA_ILi64EEESH_EEENS_12float_e5m2_tENS5_IJlSD_lEEESJ_SK_NS4_8TiledMMAINS4_8MMA_AtomIJNS4_10MMA_TraitsINS4_25SM100_MMA_F8F6F4_2x1SM_SSEJSJ_SJ_fSG_SH_NS4_17integral_constantINS4_4UMMA5MajorELSR_0EEESS_NSP_INSQ_7ScaleInELST_0EEESU_EEEEEENS4_6LayoutINS5_IJSD_SD_SD_EEENS5_IJNSA_ILi0EEESZ_SZ_EEEEENS5_IJNS4_10UnderscoreES12_S12_EEEEENS4_28SM100_TMA_2SM_LOAD_MULTICASTENS4_14ComposedLayoutINS4_7SwizzleILi2ELi4ELi3EEENS4_18smem_ptr_flag_bitsILi8EEENSX_INS5_IJNSA_ILi8EEESH_EEENS5_IJSH_SD_EEEEEEEvNS4_8identityES15_S1F_vS1G_EENS_8epilogue10collective18CollectiveEpilogueINS1I_23Sm100TmaWarpSpecializedILi1ELi1ELi32ELb0ELb0EEEJNS5_IJSH_SH_SH_EEENS5_IJNSX_ISH_SD_EES1O_EEESJ_SK_SJ_SK_NS1I_6fusion15FusionCallbacksIS1M_NS1Q_17LinearCombinationISJ_fSJ_fLNS_15FloatRoundStyleE2EEES1N_S1P_JEEENS4_5SM1004TMEM4LOAD26SM100_TMEM_LOAD_32dp32b32xENS4_13SM90_TMA_LOADES1F_NS4_39AutoVectorizingCopyWithAssumedAlignmentILi128EEENS4_14SM90_TMA_STOREES1F_S22_S22_EEEvvEEEEvNT_6ParamsE,"",@"SHT_CUDA_INFO"
	.sectionflags	@""
	.align	4


	//----- nvinfo : EIATTR_CUDA_API_VERSION
	.align		4
        /*0000*/ 	.byte	0x04, 0x37
        /*0002*/ 	.short	(.L_31 - .L_30)
.L_30:
        /*0004*/ 	.word	0x00000082


	//----- nvinfo : EIATTR_KPARAM_INFO
	.align		4
.L_31:
        /*0008*/ 	.byte	0x04, 0x17
        /*000a*/ 	.short	(.L_33 - .L_32)
.L_32:
        /*000c*/ 	.word	0x00000000
        /*0010*/ 	.short	0x0000
        /*0012*/ 	.short	0x0000
        /*0014*/ 	.byte	0x00, 0xf0, 0x01, 0x20


	//----- nvinfo : EIATTR_AT_ENTRY_FRAGMENTS
	.align		4
.L_33:
        /*0018*/ 	.byte	0x04, 0x4f
        /*001a*/ 	.short	(.L_35 - .L_34)


	//   ....[0]....
.L_34:
        /*001c*/ 	.word	0x00000007


	//----- nvinfo : EIATTR_RESERVED_SMEM_USED
	.align		4
.L_35:
        /*0020*/ 	.byte	0x01, 0x41
	.zero		2


	//----- nvinfo : EIATTR_SPARSE_MMA_MASK
	.align		4
        /*0024*/ 	.byte	0x03, 0x50
        /*0026*/ 	.short	0x0000


	//----- nvinfo : EIATTR_TCGEN05_2CTA_USED
	.align		4
        /*0028*/ 	.byte	0x01, 0x52
	.zero		2


	//----- nvinfo : EIATTR_MAXREG_COUNT
	.align		4
        /*002c*/ 	.byte	0x03, 0x1b
        /*002e*/ 	.short	0x00ff


	//----- nvinfo : EIATTR_NUM_BARRIERS
	.align		4
        /*0030*/ 	.byte	0x02, 0x4c
        /*0032*/ 	.byte	0x07
	.zero		1


	//----- nvinfo : EIATTR_EXTERNS
	.align		4
        /*0034*/ 	.byte	0x04, 0x0f
        /*0036*/ 	.short	(.L_37 - .L_36)


	//   ....[0]....
	.align		4
.L_36:
        /*0038*/ 	.word	index@(__assertfail)


	//----- nvinfo : EIATTR_MERCURY_ISA_VERSION
	.align		4
.L_37:
        /*003c*/ 	.byte	0x03, 0x5f
        /*003e*/ 	.short	0x0101


	//----- nvinfo : EIATTR_INT_WARP_WIDE_INSTR_OFFSETS
	.align		4
        /*0040*/ 	.byte	0x04, 0x31
        /*0042*/ 	.short	(.L_39 - .L_38)


	//   ....[0]....
.L_38:
        /*0044*/ 	.word	0x00001150


	//   ....[1]....
        /*0048*/ 	.word	0x000011d0


	//   ....[2]....
        /*004c*/ 	.word	0x000057c0


	//   ....[3]....
        /*0050*/ 	.word	0x000057f0


	//   ....[4]....
        /*0054*/ 	.word	0x00005840


	//   ....[5]....
        /*0058*/ 	.word	0x000062d0


	//   ....[6]....
        /*005c*/ 	.word	0x00006380


	//----- nvinfo : EIATTR_COOP_GROUP_MASK_REGIDS
	.align		4
.L_39:
        /*0060*/ 	.byte	0x04, 0x29
        /*0062*/ 	.short	(.L_41 - .L_40)


	//   ....[0]....
.L_40:
        /*0064*/ 	.word	0xffffffff


	//   ....[1]....
        /*0068*/ 	.word	0xffffffff


	//   ....[2]....
        /*006c*/ 	.word	0xffffffff


	//   ....[3]....
        /*0070*/ 	.word	0xffffffff


	//   ....[4]....
        /*0074*/ 	.word	0xffffffff


	//   ....[5]....
        /*0078*/ 	.word	0xffffffff


	//   ....[6]....
        /*007c*/ 	.word	0xffffffff


	//   ....[7]....
        /*0080*/ 	.word	0xffffffff


	//   ....[8]....
        /*0084*/ 	.word	0xffffffff


	//   ....[9]....
        /*0088*/ 	.word	0xffffffff


	//   ....[10]....
        /*008c*/ 	.word	0xffffffff


	//   ....[11]....
        /*0090*/ 	.word	0xffffffff


	//   ....[12]....
        /*0094*/ 	.word	0xffffffff


	//   ....[13]....
        /*0098*/ 	.word	0xffffffff


	//----- nvinfo : EIATTR_COOP_GROUP_INSTR_OFFSETS
	.align		4
.L_41:
        /*009c*/ 	.byte	0x04, 0x28
        /*009e*/ 	.short	(.L_43 - .L_42)


	//   ....[0]....
.L_42:
        /*00a0*/ 	.word	0x000000c0


	//   ....[1]....
        /*00a4*/ 	.word	0x00000500


	//   ....[2]....
        /*00a8*/ 	.word	0x00000af0


	//   ....[3]....
        /*00ac*/ 	.word	0x00000c20


	//   ....[4]....
        /*00b0*/ 	.word	0x00000d10


	//   ....[5]....
        /*00b4*/ 	.word	0x00000e70


	//   ....[6]....
        /*00b8*/ 	.word	0x00001000


	//   ....[7]....
        /*00bc*/ 	.word	0x00001250


	//   ....[8]....
        /*00c0*/ 	.word	0x00002670


	//   ....[9]....
        /*00c4*/ 	.word	0x00004690


	//   ....[10]....
        /*00c8*/ 	.word	0x00004b60


	//   ....[11]....
        /*00cc*/ 	.word	0x00004b90


	//   ....[12]....
        /*00d0*/ 	.word	0x000056e0


	//   ....[13]....
        /*00d4*/ 	.word	0x000058e0


	//----- nvinfo : EIATTR_VRC_CTA_INIT_COUNT
	.align		4
.L_43:
        /*00d8*/ 	.byte	0x02, 0x4a
        /*00da*/ 	.byte	0x80
	.zero		1


	//----- nvinfo : EIATTR_SYSCALL_OFFSETS
	.align		4
        /*00dc*/ 	.byte	0x04, 0x46
        /*00de*/ 	.short	(.L_45 - .L_44)


	//   ....[0]....
.L_44:
        /*00e0*/ 	.word	0x00006e60


	//   ....[1]....
        /*00e4*/ 	.word	0x00006fa0


	//   ....[2]....
        /*00e8*/ 	.word	0x000076c0


	//----- nvinfo : EIATTR_MBARRIER_INSTR_OFFSETS
	.align		4
.L_45:
        /*00ec*/ 	.byte	0x04, 0x39
        /*00ee*/ 	.short	(.L_47 - .L_46)


	//   ....[0]....
.L_46:
        /*00f0*/ 	.word	0x00000650
        /*00f4*/ 	.word	0x000000ff
        /*00f8*/ 	.word	0x00000000
        /*00fc*/ 	.short	0x0100
        /*00fe*/ 	.byte	0x06
	.zero		1


	//   ....[1]....
        /*0100*/ 	.word	0x00000660
        /*0104*/ 	.word	0x000000ff
        /*0108*/ 	.word	0x00000120
        /*010c*/ 	.short	0x0100
        /*010e*/ 	.byte	0x06
	.zero		1


	//   ....[2]....
        /*0110*/ 	.word	0x00000670
        /*0114*/ 	.word	0x000000ff
        /*0118*/ 	.word	0x00000008
        /*011c*/ 	.short	0x0100
        /*011e*/ 	.byte	0x06
	.zero		1


	//   ....[3]....
        /*0120*/ 	.word	0x00000680
        /*0124*/ 	.word	0x000000ff
        /*0128*/ 	.word	0x00000128
        /*012c*/ 	.short	0x0100
        /*012e*/ 	.byte	0x06
	.zero		1


	//   ....[4]....
        /*0130*/ 	.word	0x00000690
        /*0134*/ 	.word	0x000000ff
        /*0138*/ 	.word	0x00000010
        /*013c*/ 	.short	0x0100
        /*013e*/ 	.byte	0x06
	.zero		1


	//   ....[5]....
        /*0140*/ 	.word	0x000006a0
        /*0144*/ 	.word	0x000000ff
        /*0148*/ 	.word	0x00000130
        /*014c*/ 	.short	0x0100
        /*014e*/ 	.byte	0x06
	.zero		1


	//   ....[6]....
        /*0150*/ 	.word	0x000006b0
        /*0154*/ 	.word	0x000000ff
        /*0158*/ 	.word	0x00000018
        /*015c*/ 	.short	0x0100
        /*015e*/ 	.byte	0x06
	.zero		1


	//   ....[7]....
        /*0160*/ 	.word	0x000006c0
        /*0164*/ 	.word	0x000000ff
        /*0168*/ 	.word	0x00000138
        /*016c*/ 	.short	0x0100
        /*016e*/ 	.byte	0x06
	.zero		1


	//   ....[8]....
        /*0170*/ 	.word	0x000006d0
        /*0174*/ 	.word	0x000000ff
        /*0178*/ 	.word	0x00000020
        /*017c*/ 	.short	0x0100
        /*017e*/ 	.byte	0x06
	.zero		1


	//   ....[9]....
        /*0180*/ 	.word	0x000006e0
        /*0184*/ 	.word	0x000000ff
        /*0188*/ 	.word	0x00000140
        /*018c*/ 	.short	0x0100
        /*018e*/ 	.byte	0x06
	.zero		1


	//   ....[10]....
        /*0190*/ 	.word	0x000006f0
        /*0194*/ 	.word	0x000000ff
        /*0198*/ 	.word	0x00000028
        /*019c*/ 	.short	0x0100
        /*019e*/ 	.byte	0x06
	.zero		1


	//   ....[11]....
        /*01a0*/ 	.word	0x00000700
        /*01a4*/ 	.word	0x000000ff
        /*01a8*/ 	.word	0x00000148
        /*01ac*/ 	.short	0x0100
        /*01ae*/ 	.byte	0x06
	.zero		1


	//   ....[12]....
        /*01b0*/ 	.word	0x00000710
        /*01b4*/ 	.word	0x000000ff
        /*01b8*/ 	.word	0x00000030
        /*01bc*/ 	.short	0x0100
        /*01be*/ 	.byte	0x06
	.zero		1


	//   ....[13]....
        /*01c0*/ 	.word	0x00000720
        /*01c4*/ 	.word	0x000000ff
        /*01c8*/ 	.word	0x00000150
        /*01cc*/ 	.short	0x0100
        /*01ce*/ 	.byte	0x06
	.zero		1


	//   ....[14]....
        /*01d0*/ 	.word	0x00000730
        /*01d4*/ 	.word	0x000000ff
        /*01d8*/ 	.word	0x00000038
        /*01dc*/ 	.short	0x0100
        /*01de*/ 	.byte	0x06
	.zero		1


	//   ....[15]....
        /*01e0*/ 	.word	0x00000740
        /*01e4*/ 	.word	0x000000ff
        /*01e8*/ 	.word	0x00000158
        /*01ec*/ 	.short	0x0100
        /*01ee*/ 	.byte	0x06
	.zero		1


	//   ....[16]....
        /*01f0*/ 	.word	0x00000750
        /*01f4*/ 	.word	0x000000ff
        /*01f8*/ 	.word	0x00000040
        /*01fc*/ 	.short	0x0100
        /*01fe*/ 	.byte	0x06
	.zero		1


	//   ....[17]....
        /*0200*/ 	.word	0x00000760
        /*0204*/ 	.word	0x000000ff
        /*0208*/ 	.word	0x00000160
        /*020c*/ 	.short	0x0100
        /*020e*/ 	.byte	0x06
	.zero		1


	//   ....[18]....
        /*0210*/ 	.word	0x00000770
        /*0214*/ 	.word	0x000000ff
        /*0218*/ 	.word	0x00000048
        /*021c*/ 	.short	0x0100
        /*021e*/ 	.byte	0x06
	.zero		1


	//   ....[19]....
        /*0220*/ 	.word	0x00000780
        /*0224*/ 	.word	0x000000ff
        /*0228*/ 	.word	0x00000168
        /*022c*/ 	.short	0x0100
        /*022e*/ 	.byte	0x06
	.zero		1


	//   ....[20]....
        /*0230*/ 	.word	0x00000790
        /*0234*/ 	.word	0x000000ff
        /*0238*/ 	.word	0x00000050
        /*023c*/ 	.short	0x0100
        /*023e*/ 	.byte	0x06
	.zero		1


	//   ....[21]....
        /*0240*/ 	.word	0x000007a0
        /*0244*/ 	.word	0x000000ff
        /*0248*/ 	.word	0x00000170
        /*024c*/ 	.short	0x0100
        /*024e*/ 	.byte	0x06
	.zero		1


	//   ....[22]....
        /*0250*/ 	.word	0x000007b0
        /*0254*/ 	.word	0x000000ff
        /*0258*/ 	.word	0x00000058
        /*025c*/ 	.short	0x0100
        /*025e*/ 	.byte	0x06
	.zero		1


	//   ....[23]....
        /*0260*/ 	.word	0x000007c0
        /*0264*/ 	.word	0x000000ff
        /*0268*/ 	.word	0x00000178
        /*026c*/ 	.short	0x0100
        /*026e*/ 	.byte	0x06
	.zero		1


	//   ....[24]....
        /*0270*/ 	.word	0x000007d0
        /*0274*/ 	.word	0x000000ff
        /*0278*/ 	.word	0x00000060
        /*027c*/ 	.short	0x0100
        /*027e*/ 	.byte	0x06
	.zero		1


	//   ....[25]....
        /*0280*/ 	.word	0x000007e0
        /*0284*/ 	.word	0x000000ff
        /*0288*/ 	.word	0x00000180
        /*028c*/ 	.short	0x0100
        /*028e*/ 	.byte	0x06
	.zero		1


	//   ....[26]....
        /*0290*/ 	.word	0x000007f0
        /*0294*/ 	.word	0x000000ff
        /*0298*/ 	.word	0x00000068
        /*029c*/ 	.short	0x0100
        /*029e*/ 	.byte	0x06
	.zero		1


	//   ....[27]....
        /*02a0*/ 	.word	0x00000800
        /*02a4*/ 	.word	0x000000ff
        /*02a8*/ 	.word	0x00000188
        /*02ac*/ 	.short	0x0100
        /*02ae*/ 	.byte	0x06
	.zero		1


	//   ....[28]....
        /*02b0*/ 	.word	0x00000810
        /*02b4*/ 	.word	0x000000ff
        /*02b8*/ 	.word	0x00000070
        /*02bc*/ 	.short	0x0100
        /*02be*/ 	.byte	0x06
	.zero		1


	//   ....[29]....
        /*02c0*/ 	.word	0x00000820
        /*02c4*/ 	.word	0x000000ff
        /*02c8*/ 	.word	0x00000190
        /*02cc*/ 	.short	0x0100
        /*02ce*/ 	.byte	0x06
	.zero		1


	//   ....[30]....
        /*02d0*/ 	.word	0x00000830
        /*02d4*/ 	.word	0x000000ff
        /*02d8*/ 	.word	0x00000078
        /*02dc*/ 	.short	0x0100
        /*02de*/ 	.byte	0x06
	.zero		1


	//   ....[31]....
        /*02e0*/ 	.word	0x00000840
        /*02e4*/ 	.word	0x000000ff
        /*02e8*/ 	.word	0x00000198
        /*02ec*/ 	.short	0x0100
        /*02ee*/ 	.byte	0x06
	.zero		1


	//   ....[32]....
        /*02f0*/ 	.word	0x00000850
        /*02f4*/ 	.word	0x000000ff
        /*02f8*/ 	.word	0x00000080
        /*02fc*/ 	.short	0x0100
        /*02fe*/ 	.byte	0x06
	.zero		1


	//   ....[33]....
        /*0300*/ 	.word	0x00000860
        /*0304*/ 	.word	0x000000ff
        /*0308*/ 	.word	0x000001a0
        /*030c*/ 	.short	0x0100
        /*030e*/ 	.byte	0x06
	.zero		1


	//   ....[34]....
        /*0310*/ 	.word	0x00000870
        /*0314*/ 	.word	0x000000ff
        /*0318*/ 	.word	0x00000088
        /*031c*/ 	.short	0x0100
        /*031e*/ 	.byte	0x06
	.zero		1


	//   ....[35]....
        /*0320*/ 	.word	0x00000880
        /*0324*/ 	.word	0x000000ff
        /*0328*/ 	.word	0x000001a8
        /*032c*/ 	.short	0x0100
        /*032e*/ 	.byte	0x06
	.zero		1


	//   ....[36]....
        /*0330*/ 	.word	0x00000890
        /*0334*/ 	.word	0x000000ff
        /*0338*/ 	.word	0x00000090
        /*033c*/ 	.short	0x0100
        /*033e*/ 	.byte	0x06
	.zero		1


	//   ....[37]....
        /*0340*/ 	.word	0x000008a0
        /*0344*/ 	.word	0x000000ff
        /*0348*/ 	.word	0x000001b0
        /*034c*/ 	.short	0x0100
        /*034e*/ 	.byte	0x06
	.zero		1


	//   ....[38]....
        /*0350*/ 	.word	0x000008b0
        /*0354*/ 	.word	0x000000ff
        /*0358*/ 	.word	0x00000098
        /*035c*/ 	.short	0x0100
        /*035e*/ 	.byte	0x06
	.zero		1


	//   ....[39]....
        /*0360*/ 	.word	0x000008c0
        /*0364*/ 	.word	0x000000ff
        /*0368*/ 	.word	0x000001b8
        /*036c*/ 	.short	0x0100
        /*036e*/ 	.byte	0x06
	.zero		1


	//   ....[40]....
        /*0370*/ 	.word	0x000008d0
        /*0374*/ 	.word	0x000000ff
        /*0378*/ 	.word	0x000000a0
        /*037c*/ 	.short	0x0100
        /*037e*/ 	.byte	0x06
	.zero		1


	//   ....[41]....
        /*0380*/ 	.word	0x000008e0
        /*0384*/ 	.word	0x000000ff
        /*0388*/ 	.word	0x000001c0
        /*038c*/ 	.short	0x0100
        /*038e*/ 	.byte	0x06
	.zero		1


	//   ....[42]....
        /*0390*/ 	.word	0x000008f0
        /*0394*/ 	.word	0x000000ff
        /*0398*/ 	.word	0x000000a8
        /*039c*/ 	.short	0x0100
        /*039e*/ 	.byte	0x06
	.zero		1


	//   ....[43]....
        /*03a0*/ 	.word	0x00000900
        /*03a4*/ 	.word	0x000000ff
        /*03a8*/ 	.word	0x000001c8
        /*03ac*/ 	.short	0x0100
        /*03ae*/ 	.byte	0x06
	.zero		1


	//   ....[44]....
        /*03b0*/ 	.word	0x00000910
        /*03b4*/ 	.word	0x000000ff
        /*03b8*/ 	.word	0x000000b0
        /*03bc*/ 	.short	0x0100
        /*03be*/ 	.byte	0x06
	.zero		1


	//   ....[45]....
        /*03c0*/ 	.word	0x00000920
        /*03c4*/ 	.word	0x000000ff
        /*03c8*/ 	.word	0x000001d0
        /*03cc*/ 	.short	0x0100
        /*03ce*/ 	.byte	0x06
	.zero		1


	//   ....[46]....
        /*03d0*/ 	.word	0x00000930
        /*03d4*/ 	.word	0x000000ff
        /*03d8*/ 	.word	0x000000b8
        /*03dc*/ 	.short	0x0100
        /*03de*/ 	.byte	0x06
	.zero		1


	//   ....[47]....
        /*03e0*/ 	.word	0x00000940
        /*03e4*/ 	.word	0x000000ff
        /*03e8*/ 	.word	0x000001d8
        /*03ec*/ 	.short	0x0100
        /*03ee*/ 	.byte	0x06
	.zero		1


	//   ....[48]....
        /*03f0*/ 	.word	0x00000950
        /*03f4*/ 	.word	0x000000ff
        /*03f8*/ 	.word	0x000000c0
        /*03fc*/ 	.short	0x0100
        /*03fe*/ 	.byte	0x06
	.zero		1


	//   ....[49]....
        /*0400*/ 	.word	0x00000960
        /*0404*/ 	.word	0x000000ff
        /*0408*/ 	.word	0x000001e0
        /*040c*/ 	.short	0x0100
        /*040e*/ 	.byte	0x06
	.zero		1


	//   ....[50]....
        /*0410*/ 	.word	0x00000970
        /*0414*/ 	.word	0x000000ff
        /*0418*/ 	.word	0x000000c8
        /*041c*/ 	.short	0x0100
        /*041e*/ 	.byte	0x06
	.zero		1


	//   ....[51]....
        /*0420*/ 	.word	0x00000980
        /*0424*/ 	.word	0x000000ff
        /*0428*/ 	.word	0x000001e8
        /*042c*/ 	.short	0x0100
        /*042e*/ 	.byte	0x06
	.zero		1


	//   ....[52]....
        /*0430*/ 	.word	0x00000990
        /*0434*/ 	.word	0x000000ff
        /*0438*/ 	.word	0x000000d0
        /*043c*/ 	.short	0x0100
        /*043e*/ 	.byte	0x06
	.zero		1


	//   ....[53]....
        /*0440*/ 	.word	0x000009a0
        /*0444*/ 	.word	0x000000ff
        /*0448*/ 	.word	0x000001f0
        /*044c*/ 	.short	0x0100
        /*044e*/ 	.byte	0x06
	.zero		1


	//   ....[54]....
        /*0450*/ 	.word	0x000009b0
        /*0454*/ 	.word	0x000000ff
        /*0458*/ 	.word	0x000000d8
        /*045c*/ 	.short	0x0100
        /*045e*/ 	.byte	0x06
	.zero		1


	//   ....[55]....
        /*0460*/ 	.word	0x000009c0
        /*0464*/ 	.word	0x000000ff
        /*0468*/ 	.word	0x000001f8
        /*046c*/ 	.short	0x0100
        /*046e*/ 	.byte	0x06
	.zero		1


	//   ....[56]....
        /*0470*/ 	.word	0x000009d0
        /*0474*/ 	.word	0x000000ff
        /*0478*/ 	.word	0x000000e0
        /*047c*/ 	.short	0x0100
        /*047e*/ 	.byte	0x06
	.zero		1


	//   ....[57]....
        /*0480*/ 	.word	0x000009e0
        /*0484*/ 	.word	0x000000ff
        /*0488*/ 	.word	0x00000200
        /*048c*/ 	.short	0x0100
        /*048e*/ 	.byte	0x06
	.zero		1


	//   ....[58]....
        /*0490*/ 	.word	0x000009f0
        /*0494*/ 	.word	0x000000ff
        /*0498*/ 	.word	0x000000e8
        /*049c*/ 	.short	0x0100
        /*049e*/ 	.byte	0x06
	.zero		1


	//   ....[59]....
        /*04a0*/ 	.word	0x00000a00
        /*04a4*/ 	.word	0x000000ff
        /*04a8*/ 	.word	0x00000208
        /*04ac*/ 	.short	0x0100
        /*04ae*/ 	.byte	0x06
	.zero		1


	//   ....[60]....
        /*04b0*/ 	.word	0x00000a10
        /*04b4*/ 	.word	0x000000ff
        /*04b8*/ 	.word	0x000000f0
        /*04bc*/ 	.short	0x0100
        /*04be*/ 	.byte	0x06
	.zero		1


	//   ....[61]....
        /*04c0*/ 	.word	0x00000a20
        /*04c4*/ 	.word	0x000000ff
        /*04c8*/ 	.word	0x00000210
        /*04cc*/ 	.short	0x0100
        /*04ce*/ 	.byte	0x06
	.zero		1


	//   ....[62]....
        /*04d0*/ 	.word	0x00000a30
        /*04d4*/ 	.word	0x000000ff
        /*04d8*/ 	.word	0x000000f8
        /*04dc*/ 	.short	0x0100
        /*04de*/ 	.byte	0x06
	.zero		1


	//   ....[63]....
        /*04e0*/ 	.word	0x00000a40
        /*04e4*/ 	.word	0x000000ff
        /*04e8*/ 	.word	0x00000218
        /*04ec*/ 	.short	0x0100
        /*04ee*/ 	.byte	0x06
	.zero		1


	//   ....[64]....
        /*04f0*/ 	.word	0x00000a50
        /*04f4*/ 	.word	0x000000ff
        /*04f8*/ 	.word	0x00000100
        /*04fc*/ 	.short	0x0100
        /*04fe*/ 	.byte	0x06
	.zero		1


	//   ....[65]....
        /*0500*/ 	.word	0x00000a60
        /*0504*/ 	.word	0x000000ff
        /*0508*/ 	.word	0x00000220
        /*050c*/ 	.short	0x0100
        /*050e*/ 	.byte	0x06
	.zero		1


	//   ....[66]....
        /*0510*/ 	.word	0x00000a70
        /*0514*/ 	.word	0x000000ff
        /*0518*/ 	.word	0x00000108
        /*051c*/ 	.short	0x0100
        /*051e*/ 	.byte	0x06
	.zero		1


	//   ....[67]....
        /*0520*/ 	.word	0x00000a80
        /*0524*/ 	.word	0x000000ff
        /*0528*/ 	.word	0x00000228
        /*052c*/ 	.short	0x0100
        /*052e*/ 	.byte	0x06
	.zero		1


	//   ....[68]....
        /*0530*/ 	.word	0x00000a90
        /*0534*/ 	.word	0x000000ff
        /*0538*/ 	.word	0x00000110
        /*053c*/ 	.short	0x0100
        /*053e*/ 	.byte	0x06
	.zero		1


	//   ....[69]....
        /*0540*/ 	.word	0x00000aa0
        /*0544*/ 	.word	0x000000ff
        /*0548*/ 	.word	0x00000230
        /*054c*/ 	.short	0x0100
        /*054e*/ 	.byte	0x06
	.zero		1


	//   ....[70]....
        /*0550*/ 	.word	0x00000ab0
        /*0554*/ 	.word	0x000000ff
        /*0558*/ 	.word	0x00000118
        /*055c*/ 	.short	0x0100
        /*055e*/ 	.byte	0x06
	.zero		1


	//   ....[71]....
        /*0560*/ 	.word	0x00000ac0
        /*0564*/ 	.word	0x000000ff
        /*0568*/ 	.word	0x00000238
        /*056c*/ 	.short	0x0100
        /*056e*/ 	.byte	0x06
	.zero		1


	//   ....[72]....
        /*0570*/ 	.word	0x00000bf0
        /*0574*/ 	.word	0x000000ff
        /*0578*/ 	.word	0x00000240
        /*057c*/ 	.short	0x0100
        /*057e*/ 	.byte	0x06
	.zero		1


	//   ....[73]....
        /*0580*/ 	.word	0x00000c00
        /*0584*/ 	.word	0x000000ff
        /*0588*/ 	.word	0x00000248
        /*058c*/ 	.short	0x0100
        /*058e*/ 	.byte	0x06
	.zero		1


	//   ....[74]....
        /*0590*/ 	.word	0x00000ce0
        /*0594*/ 	.word	0x000000ff
        /*0598*/ 	.word	0x00000250
        /*059c*/ 	.short	0x0100
        /*059e*/ 	.byte	0x05
	.zero		1


	//   ....[75]....
        /*05a0*/ 	.word	0x00000cf0
        /*05a4*/ 	.word	0x000000ff
        /*05a8*/ 	.word	0x00000258
        /*05ac*/ 	.short	0x0100
        /*05ae*/ 	.byte	0x05
	.zero		1


	//   ....[76]....
        /*05b0*/ 	.word	0x00000e20
        /*05b4*/ 	.word	0x000000ff
        /*05b8*/ 	.word	0x00000260
        /*05bc*/ 	.short	0x0100
        /*05be*/ 	.byte	0x05
	.zero		1


	//   ....[77]....
        /*05c0*/ 	.word	0x00000e30
        /*05c4*/ 	.word	0x000000ff
        /*05c8*/ 	.word	0x00000270
        /*05cc*/ 	.short	0x0100
        /*05ce*/ 	.byte	0x05
	.zero		1


	//   ....[78]....
        /*05d0*/ 	.word	0x00000e40
        /*05d4*/ 	.word	0x000000ff
        /*05d8*/ 	.word	0x00000268
        /*05dc*/ 	.short	0x0100
        /*05de*/ 	.byte	0x05
	.zero		1


	//   ....[79]....
        /*05e0*/ 	.word	0x00000e50
        /*05e4*/ 	.word	0x000000ff
        /*05e8*/ 	.word	0x00000278
        /*05ec*/ 	.short	0x0100
        /*05ee*/ 	.byte	0x05
	.zero		1


	//   ....[80]....
        /*05f0*/ 	.word	0x00000f70
        /*05f4*/ 	.word	0x000000ff
        /*05f8*/ 	.word	0x00000280
        /*05fc*/ 	.short	0x0100
        /*05fe*/ 	.byte	0x06
	.zero		1


	//   ....[81]....
        /*0600*/ 	.word	0x00000f80
        /*0604*/ 	.word	0x000000ff
        /*0608*/ 	.word	0x000002a0
        /*060c*/ 	.short	0x0100
        /*060e*/ 	.byte	0x06
	.zero		1


	//   ....[82]....
        /*0610*/ 	.word	0x00000f90
        /*0614*/ 	.word	0x000000ff
        /*0618*/ 	.word	0x00000288
        /*061c*/ 	.short	0x0100
        /*061e*/ 	.byte	0x06
	.zero		1


	//   ....[83]....
        /*0620*/ 	.word	0x00000fa0
        /*0624*/ 	.word	0x000000ff
        /*0628*/ 	.word	0x000002a8
        /*062c*/ 	.short	0x0100
        /*062e*/ 	.byte	0x06
	.zero		1


	//   ....[84]....
        /*0630*/ 	.word	0x00000fb0
        /*0634*/ 	.word	0x000000ff
        /*0638*/ 	.word	0x00000290
        /*063c*/ 	.short	0x0100
        /*063e*/ 	.byte	0x06
	.zero		1


	//   ....[85]....
        /*0640*/ 	.word	0x00000fc0
        /*0644*/ 	.word	0x000000ff
        /*0648*/ 	.word	0x000002b0
        /*064c*/ 	.short	0x0100
        /*064e*/ 	.byte	0x06
	.zero		1


	//   ....[86]....
        /*0650*/ 	.word	0x00000fd0
        /*0654*/ 	.word	0x000000ff
        /*0658*/ 	.word	0x00000298
        /*065c*/ 	.short	0x0100
        /*065e*/ 	.byte	0x06
	.zero		1


	//   ....[87]....
        /*0660*/ 	.word	0x00000fe0
        /*0664*/ 	.word	0x000000ff
        /*0668*/ 	.word	0x000002b8
        /*066c*/ 	.short	0x0100
        /*066e*/ 	.byte	0x06
	.zero		1


	//   ....[88]....
        /*0670*/ 	.word	0x000010d0
        /*0674*/ 	.word	0x000000ff
        /*0678*/ 	.word	0x000002c0
        /*067c*/ 	.short	0x0100
        /*067e*/ 	.byte	0x05
	.zero		1


	//   ....[89]....
        /*0680*/ 	.word	0x000010e0
        /*0684*/ 	.word	0x000000ff
        /*0688*/ 	.word	0x000002d0
        /*068c*/ 	.short	0x0100
        /*068e*/ 	.byte	0x05
	.zero		1


	//   ....[90]....
        /*0690*/ 	.word	0x000010f0
        /*0694*/ 	.word	0x000000ff
        /*0698*/ 	.word	0x000002c8
        /*069c*/ 	.short	0x0100
        /*069e*/ 	.byte	0x05
	.zero		1


	//   ....[91]....
        /*06a0*/ 	.word	0x00001100
        /*06a4*/ 	.word	0x000000ff
        /*06a8*/ 	.word	0x000002d8
        /*06ac*/ 	.short	0x0100
        /*06ae*/ 	.byte	0x05
	.zero		1


	//   ....[92]....
        /*06b0*/ 	.word	0x00001200
        /*06b4*/ 	.word	0x000000ff
        /*06b8*/ 	.word	0x000002e0
        /*06bc*/ 	.short	0x0100
        /*06be*/ 	.byte	0x04
	.zero		1


	//   ....[93]....
        /*06c0*/ 	.word	0x00001ed0
        /*06c4*/ 	.word	0x00000000
        /*06c8*/ 	.word	0x000002d0
        /*06cc*/ 	.short	0x010a
        /*06ce*/ 	.byte	0xff
	.zero		1


	//   ....[94]....
        /*06d0*/ 	.word	0x00001f00
        /*06d4*/ 	.word	0x00000000
        /*06d8*/ 	.word	0x000002c0
        /*06dc*/ 	.short	0x0101
        /*06de*/ 	.byte	0xff
	.zero		1


	//   ....[95]....
        /*06e0*/ 	.word	0x00001fc0
        /*06e4*/ 	.word	0x000000ff
        /*06e8*/ 	.word	0x00000120
        /*06ec*/ 	.short	0x010a
        /*06ee*/ 	.byte	0x04
	.zero		1


	//   ....[96]....
        /*06f0*/ 	.word	0x00002070
        /*06f4*/ 	.word	0x000000ff
        /*06f8*/ 	.word	0x00000120
        /*06fc*/ 	.short	0x010a
        /*06fe*/ 	.byte	0x21
	.zero		1


	//   ....[97]....
        /*0700*/ 	.word	0x00002230
        /*0704*/ 	.word	0x000000ff
        /*0708*/ 	.word	0x00000120
        /*070c*/ 	.short	0x010a
        /*070e*/ 	.byte	0x04
	.zero		1


	//   ....[98]....
        /*0710*/ 	.word	0x00002340
        /*0714*/ 	.word	0x000000ff
        /*0718*/ 	.word	0x00000258
        /*071c*/ 	.short	0x0101
        /*071e*/ 	.byte	0x11
	.zero		1


	//   ....[99]....
        /*0720*/ 	.word	0x00002360
        /*0724*/ 	.word	0x000000ff
        /*0728*/ 	.word	0x00000120
        /*072c*/ 	.short	0x010a
        /*072e*/ 	.byte	0x05
	.zero		1


	//   ....[100]....
        /*0730*/ 	.word	0x000023e0
        /*0734*/ 	.word	0x000000ff
        /*0738*/ 	.word	0x00000120
        /*073c*/ 	.short	0x010a
        /*073e*/ 	.byte	0x21
	.zero		1


	//   ....[101]....
        /*0740*/ 	.word	0x00002570
        /*0744*/ 	.word	0x000000ff
        /*0748*/ 	.word	0x00000120
        /*074c*/ 	.short	0x010a
        /*074e*/ 	.byte	0x05
	.zero		1


	//   ....[102]....
        /*0750*/ 	.word	0x000026a0
        /*0754*/ 	.word	0x00000003
        /*0758*/ 	.word	0x00000260
        /*075c*/ 	.short	0x010a
        /*075e*/ 	.byte	0xff
	.zero		1


	//   ....[103]....
        /*0760*/ 	.word	0x000027f0
        /*0764*/ 	.word	0x00000000
        /*0768*/ 	.word	0x00000000
        /*076c*/ 	.short	0x0101
        /*076e*/ 	.byte	0xff
	.zero		1


	//   ....[104]....
        /*0770*/ 	.word	0x00002d10
        /*0774*/ 	.word	0x000000ff
        /*0778*/ 	.word	0x00000000
        /*077c*/ 	.short	0x010a
        /*077e*/ 	.byte	0x04
	.zero		1


	//   ....[105]....
        /*0780*/ 	.word	0x00002da0
        /*0784*/ 	.word	0x000000ff
        /*0788*/ 	.word	0x00000000
        /*078c*/ 	.short	0x010a
        /*078e*/ 	.byte	0x04
	.zero		1


	//   ....[106]....
        /*0790*/ 	.word	0x00002e30
        /*0794*/ 	.word	0x000000ff
        /*0798*/ 	.word	0x00000000
        /*079c*/ 	.short	0x010a
        /*079e*/ 	.byte	0x04
	.zero		1


	//   ....[107]....
        /*07a0*/ 	.word	0x00002ec0
        /*07a4*/ 	.word	0x000000ff
        /*07a8*/ 	.word	0x00000000
        /*07ac*/ 	.short	0x010a
        /*07ae*/ 	.byte	0x04
	.zero		1


	//   ....[108]....
        /*07b0*/ 	.word	0x00002f50
        /*07b4*/ 	.word	0x000000ff
        /*07b8*/ 	.word	0x00000000
        /*07bc*/ 	.short	0x010a
        /*07be*/ 	.byte	0x04
	.zero		1


	//   ....[109]....
        /*07c0*/ 	.word	0x00002fe0
        /*07c4*/ 	.word	0x000000ff
        /*07c8*/ 	.word	0x00000000
        /*07cc*/ 	.short	0x010a
        /*07ce*/ 	.byte	0x04
	.zero		1


	//   ....[110]....
        /*07d0*/ 	.word	0x00003070
        /*07d4*/ 	.word	0x000000ff
        /*07d8*/ 	.word	0x00000000
        /*07dc*/ 	.short	0x010a
        /*07de*/ 	.byte	0x04
	.zero		1


	//   ....[111]....
        /*07e0*/ 	.word	0x00003100
        /*07e4*/ 	.word	0x000000ff
        /*07e8*/ 	.word	0x00000000
        /*07ec*/ 	.short	0x010a
        /*07ee*/ 	.byte	0x04
	.zero		1


	//   ....[112]....
        /*07f0*/ 	.word	0x00003190
        /*07f4*/ 	.word	0x000000ff
        /*07f8*/ 	.word	0x00000000
        /*07fc*/ 	.short	0x010a
        /*07fe*/ 	.byte	0x04
	.zero		1


	//   ....[113]....
        /*0800*/ 	.word	0x00003220
        /*0804*/ 	.word	0x000000ff
        /*0808*/ 	.word	0x00000000
        /*080c*/ 	.short	0x010a
        /*080e*/ 	.byte	0x04
	.zero		1


	//   ....[114]....
        /*0810*/ 	.word	0x000032b0
        /*0814*/ 	.word	0x000000ff
        /*0818*/ 	.word	0x00000000
        /*081c*/ 	.short	0x010a
        /*081e*/ 	.byte	0x04
	.zero		1


	//   ....[115]....
        /*0820*/ 	.word	0x00003340
        /*0824*/ 	.word	0x000000ff
        /*0828*/ 	.word	0x00000000
        /*082c*/ 	.short	0x010a
        /*082e*/ 	.byte	0x04
	.zero		1


	//   ....[116]....
        /*0830*/ 	.word	0x000033d0
        /*0834*/ 	.word	0x000000ff
        /*0838*/ 	.word	0x00000000
        /*083c*/ 	.short	0x010a
        /*083e*/ 	.byte	0x04
	.zero		1


	//   ....[117]....
        /*0840*/ 	.word	0x00003460
        /*0844*/ 	.word	0x000000ff
        /*0848*/ 	.word	0x00000000
        /*084c*/ 	.short	0x010a
        /*084e*/ 	.byte	0x04
	.zero		1


	//   ....[118]....
        /*0850*/ 	.word	0x000034f0
        /*0854*/ 	.word	0x000000ff
        /*0858*/ 	.word	0x00000000
        /*085c*/ 	.short	0x010a
        /*085e*/ 	.byte	0x04
	.zero		1


	//   ....[119]....
        /*0860*/ 	.word	0x00003580
        /*0864*/ 	.word	0x000000ff
        /*0868*/ 	.word	0x00000000
        /*086c*/ 	.short	0x010a
        /*086e*/ 	.byte	0x04
	.zero		1


	//   ....[120]....
        /*0870*/ 	.word	0x00003610
        /*0874*/ 	.word	0x000000ff
        /*0878*/ 	.word	0x00000000
        /*087c*/ 	.short	0x010a
        /*087e*/ 	.byte	0x04
	.zero		1


	//   ....[121]....
        /*0880*/ 	.word	0x000036a0
        /*0884*/ 	.word	0x000000ff
        /*0888*/ 	.word	0x00000000
        /*088c*/ 	.short	0x010a
        /*088e*/ 	.byte	0x04
	.zero		1


	//   ....[122]....
        /*0890*/ 	.word	0x00003730
        /*0894*/ 	.word	0x000000ff
        /*0898*/ 	.word	0x00000000
        /*089c*/ 	.short	0x010a
        /*089e*/ 	.byte	0x04
	.zero		1


	//   ....[123]....
        /*08a0*/ 	.word	0x000037c0
        /*08a4*/ 	.word	0x000000ff
        /*08a8*/ 	.word	0x00000000
        /*08ac*/ 	.short	0x010a
        /*08ae*/ 	.byte	0x04
	.zero		1


	//   ....[124]....
        /*08b0*/ 	.word	0x00003850
        /*08b4*/ 	.word	0x000000ff
        /*08b8*/ 	.word	0x00000000
        /*08bc*/ 	.short	0x010a
        /*08be*/ 	.byte	0x04
	.zero		1


	//   ....[125]....
        /*08c0*/ 	.word	0x000038e0
        /*08c4*/ 	.word	0x000000ff
        /*08c8*/ 	.word	0x00000000
        /*08cc*/ 	.short	0x010a
        /*08ce*/ 	.byte	0x04
	.zero		1


	//   ....[126]....
        /*08d0*/ 	.word	0x00003970
        /*08d4*/ 	.word	0x000000ff
        /*08d8*/ 	.word	0x00000000
        /*08dc*/ 	.short	0x010a
        /*08de*/ 	.byte	0x04
	.zero		1


	//   ....[127]....
        /*08e0*/ 	.word	0x00003a00
        /*08e4*/ 	.word	0x000000ff
        /*08e8*/ 	.word	0x00000000
        /*08ec*/ 	.short	0x010a
        /*08ee*/ 	.byte	0x04
	.zero		1


	//   ....[128]....
        /*08f0*/ 	.word	0x00003a90
        /*08f4*/ 	.word	0x000000ff
        /*08f8*/ 	.word	0x00000000
        /*08fc*/ 	.short	0x010a
        /*08fe*/ 	.byte	0x04
	.zero		1


	//   ....[129]....
        /*0900*/ 	.word	0x00003b20
        /*0904*/ 	.word	0x000000ff
        /*0908*/ 	.word	0x00000000
        /*090c*/ 	.short	0x010a
        /*090e*/ 	.byte	0x04
	.zero		1


	//   ....[130]....
        /*0910*/ 	.word	0x00003bb0
        /*0914*/ 	.word	0x000000ff
        /*0918*/ 	.word	0x00000000
        /*091c*/ 	.short	0x010a
        /*091e*/ 	.byte	0x04
	.zero		1


	//   ....[131]....
        /*0920*/ 	.word	0x00003c40
        /*0924*/ 	.word	0x000000ff
        /*0928*/ 	.word	0x00000000
        /*092c*/ 	.short	0x010a
        /*092e*/ 	.byte	0x04
	.zero		1


	//   ....[132]....
        /*0930*/ 	.word	0x00003cd0
        /*0934*/ 	.word	0x000000ff
        /*0938*/ 	.word	0x00000000
        /*093c*/ 	.short	0x010a
        /*093e*/ 	.byte	0x04
	.zero		1


	//   ....[133]....
        /*0940*/ 	.word	0x00003d60
        /*0944*/ 	.word	0x000000ff
        /*0948*/ 	.word	0x00000000
        /*094c*/ 	.short	0x010a
        /*094e*/ 	.byte	0x04
	.zero		1


	//   ....[134]....
        /*0950*/ 	.word	0x00003df0
        /*0954*/ 	.word	0x000000ff
        /*0958*/ 	.word	0x00000000
        /*095c*/ 	.short	0x010a
        /*095e*/ 	.byte	0x04
	.zero		1


	//   ....[135]....
        /*0960*/ 	.word	0x00003e80
        /*0964*/ 	.word	0x000000ff
        /*0968*/ 	.word	0x00000000
        /*096c*/ 	.short	0x010a
        /*096e*/ 	.byte	0x04
	.zero		1


	//   ....[136]....
        /*0970*/ 	.word	0x00003f10
        /*0974*/ 	.word	0x000000ff
        /*0978*/ 	.word	0x00000000
        /*097c*/ 	.short	0x010a
        /*097e*/ 	.byte	0x04
	.zero		1


	//   ....[137]....
        /*0980*/ 	.word	0x00003fa0
        /*0984*/ 	.word	0x000000ff
        /*0988*/ 	.word	0x00000000
        /*098c*/ 	.short	0x010a
        /*098e*/ 	.byte	0x04
	.zero		1


	//   ....[138]....
        /*0990*/ 	.word	0x00004030
        /*0994*/ 	.word	0x000000ff
        /*0998*/ 	.word	0x00000000
        /*099c*/ 	.short	0x010a
        /*099e*/ 	.byte	0x04
	.zero		1


	//   ....[139]....
        /*09a0*/ 	.word	0x000040d0
        /*09a4*/ 	.word	0x00000000
        /*09a8*/ 	.word	0x00000000
        /*09ac*/ 	.short	0x010a
        /*09ae*/ 	.byte	0xff
	.zero		1


	//   ....[140]....
        /*09b0*/ 	.word	0x000041f0
        /*09b4*/ 	.word	0x00000002
        /*09b8*/ 	.word	0x000002c0
        /*09bc*/ 	.short	0x010a
        /*09be*/ 	.byte	0xff
	.zero		1


	//   ....[141]....
        /*09c0*/ 	.word	0x00004260
        /*09c4*/ 	.word	0x00000002
        /*09c8*/ 	.word	0x00000000
        /*09cc*/ 	.short	0x0101
        /*09ce*/ 	.byte	0xff
	.zero		1


	//   ....[142]....
        /*09d0*/ 	.word	0x00004280
        /*09d4*/ 	.word	0x000000ff
        /*09d8*/ 	.word	0x00000270
        /*09dc*/ 	.short	0x010a
        /*09de*/ 	.byte	0x05
	.zero		1


	//   ....[143]....
        /*09e0*/ 	.word	0x000043a0
        /*09e4*/ 	.word	0x00000002
        /*09e8*/ 	.word	0x00000260
        /*09ec*/ 	.short	0x010a
        /*09ee*/ 	.byte	0xff
	.zero		1


	//   ....[144]....
        /*09f0*/ 	.word	0x000044a0
        /*09f4*/ 	.word	0x00000002
        /*09f8*/ 	.word	0x00000000
        /*09fc*/ 	.short	0x0101
        /*09fe*/ 	.byte	0xff
	.zero		1


	//   ....[145]....
        /*0a00*/ 	.word	0x00004530
        /*0a04*/ 	.word	0x000000ff
        /*0a08*/ 	.word	0x00000270
        /*0a0c*/ 	.short	0x0106
        /*0a0e*/ 	.byte	0x05
	.zero		1


	//   ....[146]....
        /*0a10*/ 	.word	0x00004550
        /*0a14*/ 	.word	0x000000ff
        /*0a18*/ 	.word	0x00000270
        /*0a1c*/ 	.short	0x010a
        /*0a1e*/ 	.byte	0x05
	.zero		1


	//   ....[147]....
        /*0a20*/ 	.word	0x000045e0
        /*0a24*/ 	.word	0x000000ff
        /*0a28*/ 	.word	0x00000270
        /*0a2c*/ 	.short	0x0106
        /*0a2e*/ 	.byte	0x04
	.zero		1


	//   ....[148]....
        /*0a30*/ 	.word	0x00004620
        /*0a34*/ 	.word	0x00000000
        /*0a38*/ 	.word	0x00000270
        /*0a3c*/ 	.short	0x010a
        /*0a3e*/ 	.byte	0xff
	.zero		1


	//   ....[149]....
        /*0a40*/ 	.word	0x00004860
        /*0a44*/ 	.word	0x000000ff
        /*0a48*/ 	.word	0x00000008
        /*0a4c*/ 	.short	0x010a
        /*0a4e*/ 	.byte	0x04
	.zero		1


	//   ....[150]....
        /*0a50*/ 	.word	0x00004880
        /*0a54*/ 	.word	0x000000ff
        /*0a58*/ 	.word	0x00000008
        /*0a5c*/ 	.short	0x010a
        /*0a5e*/ 	.byte	0x04
	.zero		1


	//   ....[151]....
        /*0a60*/ 	.word	0x00004a10
        /*0a64*/ 	.word	0x000000ff
        /*0a68*/ 	.word	0x00000008
        /*0a6c*/ 	.short	0x010a
        /*0a6e*/ 	.byte	0x04
	.zero		1


	//   ....[152]....
        /*0a70*/ 	.word	0x00004a30
        /*0a74*/ 	.word	0x000000ff
        /*0a78*/ 	.word	0x00000008
        /*0a7c*/ 	.short	0x010a
        /*0a7e*/ 	.byte	0x04
	.zero		1


	//   ....[153]....
        /*0a80*/ 	.word	0x00004af0
        /*0a84*/ 	.word	0x000000ff
        /*0a88*/ 	.word	0x00000000
        /*0a8c*/ 	.short	0x0101
        /*0a8e*/ 	.byte	0x05
	.zero		1


	//   ....[154]....
        /*0a90*/ 	.word	0x00004df0
        /*0a94*/ 	.word	0x00000000
        /*0a98*/ 	.word	0x00000260
        /*0a9c*/ 	.short	0x010a
        /*0a9e*/ 	.byte	0xff
	.zero		1


	//   ....[155]....
        /*0aa0*/ 	.word	0x00004eb0
        /*0aa4*/ 	.word	0x00000000
        /*0aa8*/ 	.word	0x00000000
        /*0aac*/ 	.short	0x0101
        /*0aae*/ 	.byte	0xff
	.zero		1


	//   ....[156]....
        /*0ab0*/ 	.word	0x00004f70
        /*0ab4*/ 	.word	0x000000ff
        /*0ab8*/ 	.word	0x00000000
        /*0abc*/ 	.short	0x010a
        /*0abe*/ 	.byte	0x04
	.zero		1


	//   ....[157]....
        /*0ac0*/ 	.word	0x00004f80
        /*0ac4*/ 	.word	0x000000ff
        /*0ac8*/ 	.word	0x000002a0
        /*0acc*/ 	.short	0x010a
        /*0ace*/ 	.byte	0x08
	.zero		1


	//   ....[158]....
        /*0ad0*/ 	.word	0x00005030
        /*0ad4*/ 	.word	0x000000ff
        /*0ad8*/ 	.word	0x00000000
        /*0adc*/ 	.short	0x010a
        /*0ade*/ 	.byte	0x07
	.zero		1


	//   ....[159]....
        /*0ae0*/ 	.word	0x00005170
        /*0ae4*/ 	.word	0x000000ff
        /*0ae8*/ 	.word	0x00000000
        /*0aec*/ 	.short	0x010a
        /*0aee*/ 	.byte	0x04
	.zero		1


	//   ....[160]....
        /*0af0*/ 	.word	0x000053c0
        /*0af4*/ 	.word	0x000000ff
        /*0af8*/ 	.word	0x00000000
        /*0afc*/ 	.short	0x010a
        /*0afe*/ 	.byte	0x07
	.zero		1


	//   ....[161]....
        /*0b00*/ 	.word	0x00005450
        /*0b04*/ 	.word	0x000000ff
        /*0b08*/ 	.word	0x00000000
        /*0b0c*/ 	.short	0x010a
        /*0b0e*/ 	.byte	0x07
	.zero		1


	//   ....[162]....
        /*0b10*/ 	.word	0x000054e0
        /*0b14*/ 	.word	0x000000ff
        /*0b18*/ 	.word	0x00000000
        /*0b1c*/ 	.short	0x010a
        /*0b1e*/ 	.byte	0x07
	.zero		1


	//   ....[163]....
        /*0b20*/ 	.word	0x00005580
        /*0b24*/ 	.word	0x00000000
        /*0b28*/ 	.word	0x00000000
        /*0b2c*/ 	.short	0x010a
        /*0b2e*/ 	.byte	0xff
	.zero		1


	//   ....[164]....
        /*0b30*/ 	.word	0x000055c0
        /*0b34*/ 	.word	0x00000000
        /*0b38*/ 	.word	0x00000000
        /*0b3c*/ 	.short	0x010a
        /*0b3e*/ 	.byte	0xff
	.zero		1


	//   ....[165]....
        /*0b40*/ 	.word	0x00005630
        /*0b44*/ 	.word	0x000000ff
        /*0b48*/ 	.word	0x00000000
        /*0b4c*/ 	.short	0x0101
        /*0b4e*/ 	.byte	0x05
	.zero		1


	//   ....[166]....
        /*0b50*/ 	.word	0x00005670
        /*0b54*/ 	.word	0x000000ff
        /*0b58*/ 	.word	0x000002e0
        /*0b5c*/ 	.short	0x010a
        /*0b5e*/ 	.byte	0x06
	.zero		1


	//   ....[167]....
        /*0b60*/ 	.word	0x000056d0
        /*0b64*/ 	.word	0x000000ff
        /*0b68*/ 	.word	0x00000000
        /*0b6c*/ 	.short	0x0101
        /*0b6e*/ 	.byte	0x05
	.zero		1


	//   ....[168]....
        /*0b70*/ 	.word	0x00005b20
        /*0b74*/ 	.word	0x00000007
        /*0b78*/ 	.word	0x00000260
        /*0b7c*/ 	.short	0x010a
        /*0b7e*/ 	.byte	0xff
	.zero		1


	//   ....[169]....
        /*0b80*/ 	.word	0x00005c90
        /*0b84*/ 	.word	0x00000000
        /*0b88*/ 	.word	0x00000000
        /*0b8c*/ 	.short	0x0101
        /*0b8e*/ 	.byte	0xff
	.zero		1


	//   ....[170]....
        /*0b90*/ 	.word	0x000060a0
        /*0b94*/ 	.word	0x000000ff
        /*0b98*/ 	.word	0x00000258
        /*0b9c*/ 	.short	0x010a
        /*0b9e*/ 	.byte	0x13
	.zero		1


	//   ....[171]....
        /*0ba0*/ 	.word	0x00006210
        /*0ba4*/ 	.word	0x000000ff
        /*0ba8*/ 	.word	0x00000248
        /*0bac*/ 	.short	0x010a
        /*0bae*/ 	.byte	0x13
	.zero		1


	//   ....[172]....
        /*0bb0*/ 	.word	0x00006420
        /*0bb4*/ 	.word	0x000000ff
        /*0bb8*/ 	.word	0x00000240
        /*0bbc*/ 	.short	0x010b
        /*0bbe*/ 	.byte	0x13
	.zero		1


	//   ....[173]....
        /*0bc0*/ 	.word	0x00006430
        /*0bc4*/ 	.word	0x000000ff
        /*0bc8*/ 	.word	0x00000000
        /*0bcc*/ 	.short	0x0101
        /*0bce*/ 	.byte	0x36
	.zero		1


	//   ....[174]....
        /*0bd0*/ 	.word	0x00006470
        /*0bd4*/ 	.word	0x00000000
        /*0bd8*/ 	.word	0x00000248
        /*0bdc*/ 	.short	0x010a
        /*0bde*/ 	.byte	0xff
	.zero		1


	//   ....[175]....
        /*0be0*/ 	.word	0x000067c0
        /*0be4*/ 	.word	0x00000003
        /*0be8*/ 	.word	0x00000260
        /*0bec*/ 	.short	0x010a
        /*0bee*/ 	.byte	0xff
	.zero		1


	//   ....[176]....
        /*0bf0*/ 	.word	0x00006940
        /*0bf4*/ 	.word	0x00000000
        /*0bf8*/ 	.word	0x00000000
        /*0bfc*/ 	.short	0x0101
        /*0bfe*/ 	.byte	0xff
	.zero		1


	//   ....[177]....
        /*0c00*/ 	.word	0x00007300
        /*0c04*/ 	.word	0x000000ff
        /*0c08*/ 	.word	0x00000240
        /*0c0c*/ 	.short	0x010a
        /*0c0e*/ 	.byte	0x39
	.zero		1


	//   ....[178]....
        /*0c10*/ 	.word	0x00007310
        /*0c14*/ 	.word	0x00000052
        /*0c18*/ 	.word	0x00000280
        /*0c1c*/ 	.short	0x010a
        /*0c1e*/ 	.byte	0xff
	.zero		1


	//   ....[179]....
        /*0c20*/ 	.word	0x00007460
        /*0c24*/ 	.word	0x000000ff
        /*0c28*/ 	.word	0x00000240
        /*0c2c*/ 	.short	0x010a
        /*0c2e*/ 	.byte	0x39
	.zero		1


	//   ....[180]....
        /*0c30*/ 	.word	0x00007540
        /*0c34*/ 	.word	0x000000ff
        /*0c38*/ 	.word	0x00000000
        /*0c3c*/ 	.short	0x0101
        /*0c3e*/ 	.byte	0x04
	.zero		1


	//   ....[181]....
        /*0c40*/ 	.word	0x000075a0
        /*0c44*/ 	.word	0x00000052
        /*0c48*/ 	.word	0x00000280
        /*0c4c*/ 	.short	0x010a
        /*0c4e*/ 	.byte	0xff
	.zero		1


	//   ....[182]....
        /*0c50*/ 	.word	0x00007980
        /*0c54*/ 	.word	0x00000052
        /*0c58*/ 	.word	0x00000000
        /*0c5c*/ 	.short	0x0101
        /*0c5e*/ 	.byte	0xff
	.zero		1


	//   ....[183]....
        /*0c60*/ 	.word	0x000081d0
        /*0c64*/ 	.word	0x00000000
        /*0c68*/ 	.word	0x000002d0
        /*0c6c*/ 	.short	0x010a
        /*0c6e*/ 	.byte	0xff
	.zero		1


	//   ....[184]....
        /*0c70*/ 	.word	0x00008230
        /*0c74*/ 	.word	0x00000000
        /*0c78*/ 	.word	0x00000120
        /*0c7c*/ 	.short	0x010a
        /*0c7e*/ 	.byte	0xff
	.zero		1


	//   ....[185]....
        /*0c80*/ 	.word	0x00008290
        /*0c84*/ 	.word	0x00000000
        /*0c88*/ 	.word	0x00000120
        /*0c8c*/ 	.short	0x010a
        /*0c8e*/ 	.byte	0xff
	.zero		1


	//   ....[186]....
        /*0c90*/ 	.word	0x000082e0
        /*0c94*/ 	.word	0x00000003
        /*0c98*/ 	.word	0x00000260
        /*0c9c*/ 	.short	0x010a
        /*0c9e*/ 	.byte	0xff
	.zero		1


	//   ....[187]....
        /*0ca0*/ 	.word	0x00008340
        /*0ca4*/ 	.word	0x00000000
        /*0ca8*/ 	.word	0x00000000
        /*0cac*/ 	.short	0x010a
        /*0cae*/ 	.byte	0xff
	.zero		1


	//   ....[188]....
        /*0cb0*/ 	.word	0x000083a0
        /*0cb4*/ 	.word	0x00000000
        /*0cb8*/ 	.word	0x00000000
        /*0cbc*/ 	.short	0x010a
        /*0cbe*/ 	.byte	0xff
	.zero		1


	//   ....[189]....
        /*0cc0*/ 	.word	0x00008400
        /*0cc4*/ 	.word	0x00000000
        /*0cc8*/ 	.word	0x00000000
        /*0ccc*/ 	.short	0x010a
        /*0cce*/ 	.byte	0xff
	.zero		1


	//   ....[190]....
        /*0cd0*/ 	.word	0x00008460
        /*0cd4*/ 	.word	0x00000000
        /*0cd8*/ 	.word	0x00000000
        /*0cdc*/ 	.short	0x010a
        /*0cde*/ 	.byte	0xff
	.zero		1


	//   ....[191]....
        /*0ce0*/ 	.word	0x000084c0
        /*0ce4*/ 	.word	0x00000000
        /*0ce8*/ 	.word	0x00000000
        /*0cec*/ 	.short	0x010a
        /*0cee*/ 	.byte	0xff
	.zero		1


	//   ....[192]....
        /*0cf0*/ 	.word	0x00008520
        /*0cf4*/ 	.word	0x00000000
        /*0cf8*/ 	.word	0x00000000
        /*0cfc*/ 	.short	0x010a
        /*0cfe*/ 	.byte	0xff
	.zero		1


	//   ....[193]....
        /*0d00*/ 	.word	0x00008580
        /*0d04*/ 	.word	0x00000000
        /*0d08*/ 	.word	0x00000000
        /*0d0c*/ 	.short	0x010a
        /*0d0e*/ 	.byte	0xff
	.zero		1


	//   ....[194]....
        /*0d10*/ 	.word	0x000085e0
        /*0d14*/ 	.word	0x00000000
        /*0d18*/ 	.word	0x00000000
        /*0d1c*/ 	.short	0x010a
        /*0d1e*/ 	.byte	0xff
	.zero		1


	//   ....[195]....
        /*0d20*/ 	.word	0x00008640
        /*0d24*/ 	.word	0x00000000
        /*0d28*/ 	.word	0x00000000
        /*0d2c*/ 	.short	0x010a
        /*0d2e*/ 	.byte	0xff
	.zero		1


	//   ....[196]....
        /*0d30*/ 	.word	0x000086a0
        /*0d34*/ 	.word	0x00000000
        /*0d38*/ 	.word	0x00000000
        /*0d3c*/ 	.short	0x010a
        /*0d3e*/ 	.byte	0xff
	.zero		1


	//   ....[197]....
        /*0d40*/ 	.word	0x00008700
        /*0d44*/ 	.word	0x00000000
        /*0d48*/ 	.word	0x00000000
        /*0d4c*/ 	.short	0x010a
        /*0d4e*/ 	.byte	0xff
	.zero		1


	//   ....[198]....
        /*0d50*/ 	.word	0x00008760
        /*0d54*/ 	.word	0x00000000
        /*0d58*/ 	.word	0x00000000
        /*0d5c*/ 	.short	0x010a
        /*0d5e*/ 	.byte	0xff
	.zero		1


	//   ....[199]....
        /*0d60*/ 	.word	0x000087c0
        /*0d64*/ 	.word	0x00000000
        /*0d68*/ 	.word	0x00000000
        /*0d6c*/ 	.short	0x010a
        /*0d6e*/ 	.byte	0xff
	.zero		1


	//   ....[200]....
        /*0d70*/ 	.word	0x00008820
        /*0d74*/ 	.word	0x00000000
        /*0d78*/ 	.word	0x00000000
        /*0d7c*/ 	.short	0x010a
        /*0d7e*/ 	.byte	0xff
	.zero		1


	//   ....[201]....
        /*0d80*/ 	.word	0x00008880
        /*0d84*/ 	.word	0x00000000
        /*0d88*/ 	.word	0x00000000
        /*0d8c*/ 	.short	0x010a
        /*0d8e*/ 	.byte	0xff
	.zero		1


	//   ....[202]....
        /*0d90*/ 	.word	0x000088e0
        /*0d94*/ 	.word	0x00000000
        /*0d98*/ 	.word	0x00000000
        /*0d9c*/ 	.short	0x010a
        /*0d9e*/ 	.byte	0xff
	.zero		1


	//   ....[203]....
        /*0da0*/ 	.word	0x00008940
        /*0da4*/ 	.word	0x00000000
        /*0da8*/ 	.word	0x00000000
        /*0dac*/ 	.short	0x010a
        /*0dae*/ 	.byte	0xff
	.zero		1


	//   ....[204]....
        /*0db0*/ 	.word	0x000089a0
        /*0db4*/ 	.word	0x00000000
        /*0db8*/ 	.word	0x00000000
        /*0dbc*/ 	.short	0x010a
        /*0dbe*/ 	.byte	0xff
	.zero		1


	//   ....[205]....
        /*0dc0*/ 	.word	0x00008a00
        /*0dc4*/ 	.word	0x00000000
        /*0dc8*/ 	.word	0x00000000
        /*0dcc*/ 	.short	0x010a
        /*0dce*/ 	.byte	0xff
	.zero		1


	//   ....[206]....
        /*0dd0*/ 	.word	0x00008a60
        /*0dd4*/ 	.word	0x00000000
        /*0dd8*/ 	.word	0x00000000
        /*0ddc*/ 	.short	0x010a
        /*0dde*/ 	.byte	0xff
	.zero		1


	//   ....[207]....
        /*0de0*/ 	.word	0x00008ac0
        /*0de4*/ 	.word	0x00000000
        /*0de8*/ 	.word	0x00000000
        /*0dec*/ 	.short	0x010a
        /*0dee*/ 	.byte	0xff
	.zero		1


	//   ....[208]....
        /*0df0*/ 	.word	0x00008b20
        /*0df4*/ 	.word	0x00000000
        /*0df8*/ 	.word	0x00000000
        /*0dfc*/ 	.short	0x010a
        /*0dfe*/ 	.byte	0xff
	.zero		1


	//   ....[209]....
        /*0e00*/ 	.word	0x00008b80
        /*0e04*/ 	.word	0x00000000
        /*0e08*/ 	.word	0x00000000
        /*0e0c*/ 	.short	0x010a
        /*0e0e*/ 	.byte	0xff
	.zero		1


	//   ....[210]....
        /*0e10*/ 	.word	0x00008be0
        /*0e14*/ 	.word	0x00000000
        /*0e18*/ 	.word	0x00000000
        /*0e1c*/ 	.short	0x010a
        /*0e1e*/ 	.byte	0xff
	.zero		1


	//   ....[211]....
        /*0e20*/ 	.word	0x00008c40
        /*0e24*/ 	.word	0x00000000
        /*0e28*/ 	.word	0x00000000
        /*0e2c*/ 	.short	0x010a
        /*0e2e*/ 	.byte	0xff
	.zero		1


	//   ....[212]....
        /*0e30*/ 	.word	0x00008ca0
        /*0e34*/ 	.word	0x00000000
        /*0e38*/ 	.word	0x00000000
        /*0e3c*/ 	.short	0x010a
        /*0e3e*/ 	.byte	0xff
	.zero		1


	//   ....[213]....
        /*0e40*/ 	.word	0x00008d00
        /*0e44*/ 	.word	0x00000000
        /*0e48*/ 	.word	0x00000000
        /*0e4c*/ 	.short	0x010a
        /*0e4e*/ 	.byte	0xff
	.zero		1


	//   ....[214]....
        /*0e50*/ 	.word	0x00008d60
        /*0e54*/ 	.word	0x00000000
        /*0e58*/ 	.word	0x00000000
        /*0e5c*/ 	.short	0x010a
        /*0e5e*/ 	.byte	0xff
	.zero		1


	//   ....[215]....
        /*0e60*/ 	.word	0x00008dc0
        /*0e64*/ 	.word	0x00000000
        /*0e68*/ 	.word	0x00000000
        /*0e6c*/ 	.short	0x010a
        /*0e6e*/ 	.byte	0xff
	.zero		1


	//   ....[216]....
        /*0e70*/ 	.word	0x00008e20
        /*0e74*/ 	.word	0x00000000
        /*0e78*/ 	.word	0x00000000
        /*0e7c*/ 	.short	0x010a
        /*0e7e*/ 	.byte	0xff
	.zero		1


	//   ....[217]....
        /*0e80*/ 	.word	0x00008e80
        /*0e84*/ 	.word	0x00000000
        /*0e88*/ 	.word	0x00000000
        /*0e8c*/ 	.short	0x010a
        /*0e8e*/ 	.byte	0xff
	.zero		1


	//   ....[218]....
        /*0e90*/ 	.word	0x00008ee0
        /*0e94*/ 	.word	0x00000000
        /*0e98*/ 	.word	0x00000000
        /*0e9c*/ 	.short	0x010a
        /*0e9e*/ 	.byte	0xff
	.zero		1


	//   ....[219]....
        /*0ea0*/ 	.word	0x00008f40
        /*0ea4*/ 	.word	0x00000000
        /*0ea8*/ 	.word	0x00000000
        /*0eac*/ 	.short	0x010a
        /*0eae*/ 	.byte	0xff
	.zero		1


	//   ....[220]....
        /*0eb0*/ 	.word	0x00008fa0
        /*0eb4*/ 	.word	0x00000000
        /*0eb8*/ 	.word	0x00000000
        /*0ebc*/ 	.short	0x010a
        /*0ebe*/ 	.byte	0xff
	.zero		1


	//   ....[221]....
        /*0ec0*/ 	.word	0x00009000
        /*0ec4*/ 	.word	0x00000000
        /*0ec8*/ 	.word	0x00000000
        /*0ecc*/ 	.short	0x010a
        /*0ece*/ 	.byte	0xff
	.zero		1


	//   ....[222]....
        /*0ed0*/ 	.word	0x00009050
        /*0ed4*/ 	.word	0x00000002
        /*0ed8*/ 	.word	0x000002c0
        /*0edc*/ 	.short	0x010a
        /*0ede*/ 	.byte	0xff
	.zero		1


	//   ....[223]....
        /*0ee0*/ 	.word	0x000090b0
        /*0ee4*/ 	.word	0x00000002
        /*0ee8*/ 	.word	0x00000270
        /*0eec*/ 	.short	0x010a
        /*0eee*/ 	.byte	0xff
	.zero		1


	//   ....[224]....
        /*0ef0*/ 	.word	0x00009100
        /*0ef4*/ 	.word	0x00000002
        /*0ef8*/ 	.word	0x00000260
        /*0efc*/ 	.short	0x010a
        /*0efe*/ 	.byte	0xff
	.zero		1


	//   ....[225]....
        /*0f00*/ 	.word	0x00009160
        /*0f04*/ 	.word	0x00000000
        /*0f08*/ 	.word	0x00000270
        /*0f0c*/ 	.short	0x010a
        /*0f0e*/ 	.byte	0xff
	.zero		1


	//   ....[226]....
        /*0f10*/ 	.word	0x000091c0
        /*0f14*/ 	.word	0x00000005
        /*0f18*/ 	.word	0x00000008
        /*0f1c*/ 	.short	0x010a
        /*0f1e*/ 	.byte	0xff
	.zero		1


	//   ....[227]....
        /*0f20*/ 	.word	0x000092b0
        /*0f24*/ 	.word	0x00000000
        /*0f28*/ 	.word	0x00000008
        /*0f2c*/ 	.short	0x010a
        /*0f2e*/ 	.byte	0xff
	.zero		1


	//   ....[228]....
        /*0f30*/ 	.word	0x00009300
        /*0f34*/ 	.word	0x00000000
        /*0f38*/ 	.word	0x00000260
        /*0f3c*/ 	.short	0x010a
        /*0f3e*/ 	.byte	0xff
	.zero		1


	//   ....[229]....
        /*0f40*/ 	.word	0x00009360
        /*0f44*/ 	.word	0x00000000
        /*0f48*/ 	.word	0x000002a0
        /*0f4c*/ 	.short	0x010a
        /*0f4e*/ 	.byte	0xff
	.zero		1


	//   ....[230]....
        /*0f50*/ 	.word	0x000093c0
        /*0f54*/ 	.word	0x00000000
        /*0f58*/ 	.word	0x00000000
        /*0f5c*/ 	.short	0x010a
        /*0f5e*/ 	.byte	0xff
	.zero		1


	//   ....[231]....
        /*0f60*/ 	.word	0x00009420
        /*0f64*/ 	.word	0x00000000
        /*0f68*/ 	.word	0x00000000
        /*0f6c*/ 	.short	0x010a
        /*0f6e*/ 	.byte	0xff
	.zero		1


	//   ....[232]....
        /*0f70*/ 	.word	0x00009480
        /*0f74*/ 	.word	0x00000000
        /*0f78*/ 	.word	0x00000000
        /*0f7c*/ 	.short	0x010a
        /*0f7e*/ 	.byte	0xff
	.zero		1


	//   ....[233]....
        /*0f80*/ 	.word	0x000094e0
        /*0f84*/ 	.word	0x00000000
        /*0f88*/ 	.word	0x00000000
        /*0f8c*/ 	.short	0x010a
        /*0f8e*/ 	.byte	0xff
	.zero		1


	//   ....[234]....
        /*0f90*/ 	.word	0x00009540
        /*0f94*/ 	.word	0x00000000
        /*0f98*/ 	.word	0x000002e0
        /*0f9c*/ 	.short	0x010a
        /*0f9e*/ 	.byte	0xff
	.zero		1


	//   ....[235]....
        /*0fa0*/ 	.word	0x00009590
        /*0fa4*/ 	.word	0x00000007
        /*0fa8*/ 	.word	0x00000260
        /*0fac*/ 	.short	0x010a
        /*0fae*/ 	.byte	0xff
	.zero		1


	//   ....[236]....
        /*0fb0*/ 	.word	0x000095f0
        /*0fb4*/ 	.word	0x00000000
        /*0fb8*/ 	.word	0x00000258
        /*0fbc*/ 	.short	0x010a
        /*0fbe*/ 	.byte	0xff
	.zero		1


	//   ....[237]....
        /*0fc0*/ 	.word	0x00009650
        /*0fc4*/ 	.word	0x00000000
        /*0fc8*/ 	.word	0x00000248
        /*0fcc*/ 	.short	0x010a
        /*0fce*/ 	.byte	0xff
	.zero		1


	//   ....[238]....
        /*0fd0*/ 	.word	0x000096a0
        /*0fd4*/ 	.word	0x00000003
        /*0fd8*/ 	.word	0x00000260
        /*0fdc*/ 	.short	0x010a
        /*0fde*/ 	.byte	0xff
	.zero		1


	//   ....[239]....
        /*0fe0*/ 	.word	0x00009700
        /*0fe4*/ 	.word	0x00000000
        /*0fe8*/ 	.word	0x00000240
        /*0fec*/ 	.short	0x010a
        /*0fee*/ 	.byte	0xff
	.zero		1


	//   ....[240]....
        /*0ff0*/ 	.word	0x00009750
        /*0ff4*/ 	.word	0x00000052
        /*0ff8*/ 	.word	0x00000280
        /*0ffc*/ 	.short	0x010a
        /*0ffe*/ 	.byte	0xff
	.zero		1


	//----- nvinfo : EIATTR_NUM_MBARRIERS
	.align		4
.L_47:
        /*1000*/ 	.byte	0x03, 0x38
        /*1002*/ 	.short	0x005d


	//----- nvinfo : EIATTR_EXIT_INSTR_OFFSETS
	.align		4
        /*1004*/ 	.byte	0x04, 0x1c
        /*1006*/ 	.short	(.L_49 - .L_48)


	//   ....[0]....
.L_48:
        /*1008*/ 	.word	0x00004100


	//   ....[1]....
        /*100c*/ 	.word	0x000045f0


	//   ....[2]....
        /*1010*/ 	.word	0x00004650


	//   ....[3]....
        /*1014*/ 	.word	0x000058f0


	//   ....[4]....
        /*1018*/ 	.word	0x000064a0


	//   ....[5]....
        /*101c*/ 	.word	0x000064e0


	//   ....[6]....
        /*1020*/ 	.word	0x000081c0


	//----- nvinfo : EIATTR_MAX_THREADS
	.align		4
.L_49:
        /*1024*/ 	.byte	0x04, 0x05
        /*1026*/ 	.short	(.L_51 - .L_50)
.L_50:
        /*1028*/ 	.word	0x00000100
        /*102c*/ 	.word	0x00000001
        /*1030*/ 	.word	0x00000001


	//----- nvinfo : EIATTR_CRS_STACK_SIZE
	.align		4
.L_51:
        /*1034*/ 	.byte	0x04, 0x1e
        /*1036*/ 	.short	(.L_53 - .L_52)
.L_52:
        /*1038*/ 	.word	0x00000000


	//----- nvinfo : EIATTR_CBANK_PARAM_SIZE
	.align		4
.L_53:
        /*103c*/ 	.byte	0x03, 0x19
        /*103e*/ 	.short	0x0800


	//----- nvinfo : EIATTR_PARAM_CBANK
	.align		4
        /*1040*/ 	.byte	0x04, 0x0a
        /*1042*/ 	.short	(.L_55 - .L_54)
	.align		4
.L_54:
        /*1044*/ 	.word	index@(.nv.constant0._ZN7cutlass13device_kernelINS_4gemm6kernel13GemmUniversalIN4cute5tupleIJiiiiEEENS1_10collective13CollectiveMmaINS1_35MainloopSm100TmaUmmaWarpSpecializedILi36ELi2ELi4ENS5_IJNS4_1CILi4EEENSA_ILi2EEENSA_ILi1EEEEEEEENS5_IJNSA_ILi128EEENSA_ILi64EEESH_EEENS_12float_e5m2_tENS5_IJlSD_lEEESJ_SK_NS4_8TiledMMAINS4_8MMA_AtomIJNS4_10MMA_TraitsINS4_25SM100_MMA_F8F6F4_2x1SM_SSEJSJ_SJ_fSG_SH_NS4_17integral_constantINS4_4UMMA5MajorELSR_0EEESS_NSP_INSQ_7ScaleInELST_0EEESU_EEEEEENS4_6LayoutINS5_IJSD_SD_SD_EEENS5_IJNSA_ILi0EEESZ_SZ_EEEEENS5_IJNS4_10UnderscoreES12_S12_EEEEENS4_28SM100_TMA_2SM_LOAD_MULTICASTENS4_14ComposedLayoutINS4_7SwizzleILi2ELi4ELi3EEENS4_18smem_ptr_flag_bitsILi8EEENSX_INS5_IJNSA_ILi8EEESH_EEENS5_IJSH_SD_EEEEEEEvNS4_8identityES15_S1F_vS1G_EENS_8epilogue10collective18CollectiveEpilogueINS1I_23Sm100TmaWarpSpecializedILi1ELi1ELi32ELb0ELb0EEEJNS5_IJSH_SH_SH_EEENS5_IJNSX_ISH_SD_EES1O_EEESJ_SK_SJ_SK_NS1I_6fusion15FusionCallbacksIS1M_NS1Q_17LinearCombinationISJ_fSJ_fLNS_15FloatRoundStyleE2EEES1N_S1P_JEEENS4_5SM1004TMEM4LOAD26SM100_TMEM_LOAD_32dp32b32xENS4_13SM90_TMA_LOADES1F_NS4_39AutoVectorizingCopyWithAssumedAlignmentILi128EEENS4_14SM90_TMA_STOREES1F_S22_S22_EEEvvEEEEvNT_6ParamsE)
        /*1048*/ 	.short	0x0380
        /*104a*/ 	.short	0x0800


	//----- nvinfo : EIATTR_SW_WAR
	.align		4
.L_55:
        /*104c*/ 	.byte	0x04, 0x36
        /*104e*/ 	.short	(.L_57 - .L_56)
.L_56:
        /*1050*/ 	.word	0x00000008
.L_57:


//--------------------- .nv.callgraph             --------------------------
	.section	.nv.callgraph,"",@"SHT_CUDA_CALLGRAPH"
	.align	4
	.sectionentsize	8
	.align		4
        /*0000*/ 	.word	0x00000000
	.align		4
        /*0004*/ 	.word	0xffffffff
	.align		4
        /*0008*/ 	.word	index@(_ZN7cutlass13device_kernelINS_4gemm6kernel13GemmUniversalIN4cute5tupleIJiiiiEEENS1_10collective13CollectiveMmaINS1_35MainloopSm100TmaUmmaWarpSpecializedILi36ELi2ELi4ENS5_IJNS4_1CILi4EEENSA_ILi2EEENSA_ILi1EEEEEEEENS5_IJNSA_ILi128EEENSA_ILi64EEESH_EEENS_12float_e5m2_tENS5_IJlSD_lEEESJ_SK_NS4_8TiledMMAINS4_8MMA_AtomIJNS4_10MMA_TraitsINS4_25SM100_MMA_F8F6F4_2x1SM_SSEJSJ_SJ_fSG_SH_NS4_17integral_constantINS4_4UMMA5MajorELSR_0EEESS_NSP_INSQ_7ScaleInELST_0EEESU_EEEEEENS4_6LayoutINS5_IJSD_SD_SD_EEENS5_IJNSA_ILi0EEESZ_SZ_EEEEENS5_IJNS4_10UnderscoreES12_S12_EEEEENS4_28SM100_TMA_2SM_LOAD_MULTICASTENS4_14ComposedLayoutINS4_7SwizzleILi2ELi4ELi3EEENS4_18smem_ptr_flag_bitsILi8EEENSX_INS5_IJNSA_ILi8EEESH_EEENS5_IJSH_SD_EEEEEEEvNS4_8identityES15_S1F_vS1G_EENS_8epilogue10collective18CollectiveEpilogueINS1I_23Sm100TmaWarpSpecializedILi1ELi1ELi32ELb0ELb0EEEJNS5_IJSH_SH_SH_EEENS5_IJNSX_ISH_SD_EES1O_EEESJ_SK_SJ_SK_NS1I_6fusion15FusionCallbacksIS1M_NS1Q_17LinearCombinationISJ_fSJ_fLNS_15FloatRoundStyleE2EEES1N_S1P_JEEENS4_5SM1004TMEM4LOAD26SM100_TMEM_LOAD_32dp32b32xENS4_13SM90_TMA_LOADES1F_NS4_39AutoVectorizingCopyWithAssumedAlignmentILi128EEENS4_14SM90_TMA_STOREES1F_S22_S22_EEEvvEEEEvNT_6ParamsE)
	.align		4
        /*000c*/ 	.word	index@(__assertfail)
	.align		4
        /*0010*/ 	.word	0x00000000
	.align		4
        /*0014*/ 	.word	0xfffffffe
	.align		4
        /*0018*/ 	.word	0x00000000
	.align		4
        /*001c*/ 	.word	0xfffffffd
	.align		4
        /*0020*/ 	.word	0x00000000
	.align		4
        /*0024*/ 	.word	0xfffffffc


//--------------------- .nv.constant4             --------------------------
	.section	.nv.constant4,"a",@progbits
	.align	8
	.align		8
.nv.constant4:
        /*0000*/ 	.dword	__assertfail
	.align		8
        /*0008*/ 	.dword	__unnamed_1
	.align		8
        /*0010*/ 	.dword	__unnamed_2
	.align		8
        /*0018*/ 	.dword	_ZN40_INTERNAL_23e58afa_4_k_cu_885a826b_306034cuda3std3__45__cpo5beginE
	.align		8
        /*0020*/ 	.dword	_ZN40_INTERNAL_23e58afa_4_k_cu_885a826b_306034cuda3std3__45__cpo3endE
	.align		8
        /*0028*/ 	.dword	_ZN40_INTERNAL_23e58afa_4_k_cu_885a826b_306034cuda3std3__45__cpo6cbeginE
	.align		8
        /*0030*/ 	.dword	_ZN40_INTERNAL_23e58afa_4_k_cu_885a826b_306034cuda3std3__45__cpo4cendE
	.align		8
        /*0038*/ 	.dword	_ZN40_INTERNAL_23e58afa_4_k_cu_885a826b_306034cuda3std3__442_GLOBAL__N__23e58afa_4_k_cu_885a826b_306036ignoreE
	.align		8
        /*0040*/ 	.dword	_ZN40_INTERNAL_23e58afa_4_k_cu_885a826b_306034cuda3std3__419piecewise_constructE
	.align		8
        /*0048*/ 	.dword	_ZN40_INTERNAL_23e58afa_4_k_cu_885a826b_306034cuda3std3__48in_placeE
	.align		8
        /*0050*/ 	.dword	_ZN40_INTERNAL_23e58afa_4_k_cu_885a826b_306034cuda3std6ranges3__45__cpo4swapE
	.align		8
        /*0058*/ 	.dword	_ZN40_INTERNAL_23e58afa_4_k_cu_885a826b_306034cuda3std6ranges3__45__cpo9iter_moveE
	.align		8
        /*0060*/ 	.dword	_ZN40_INTERNAL_23e58afa_4_k_cu_885a826b_306034cute7productE
	.align		8
        /*0068*/ 	.dword	_ZN40_INTERNAL_23e58afa_4_k_cu_885a826b_306034cute1_E
	.align		8
        /*0070*/ 	.dword	$str$25
	.align		8
        /*0078*/ 	.dword	$str$26
	.align		8
        /*0080*/ 	.dword	$str$27
	.align		8
        /*0088*/ 	.dword	$str$28


//--------------------- .text._ZN7cutlass13device_kernelINS_4gemm6kernel13GemmUniversalIN4cute5tupleIJiiiiEEENS1_10collective13CollectiveMmaINS1_35MainloopSm100TmaUmmaWarpSpecializedILi36ELi2ELi4ENS5_IJNS4_1CILi4EEENSA_ILi2EEENSA_ILi1EEEEEEEENS5_IJNSA_ILi128EEENSA_ILi64EEESH_EEENS_12float_e5m2_tENS5_IJlSD_lEEESJ_SK_NS4_8TiledMMAINS4_8MMA_AtomIJNS4_10MMA_TraitsINS4_25SM100_MMA_F8F6F4_2x1SM_SSEJSJ_SJ_fSG_SH_NS4_17integral_constantINS4_4UMMA5MajorELSR_0EEESS_NSP_INSQ_7ScaleInELST_0EEESU_EEEEEENS4_6LayoutINS5_IJSD_SD_SD_EEENS5_IJNSA_ILi0EEESZ_SZ_EEEEENS5_IJNS4_10UnderscoreES12_S12_EEEEENS4_28SM100_TMA_2SM_LOAD_MULTICASTENS4_14ComposedLayoutINS4_7SwizzleILi2ELi4ELi3EEENS4_18smem_ptr_flag_bitsILi8EEENSX_INS5_IJNSA_ILi8EEESH_EEENS5_IJSH_SD_EEEEEEEvNS4_8identityES15_S1F_vS1G_EENS_8epilogue10collective18CollectiveEpilogueINS1I_23Sm100TmaWarpSpecializedILi1ELi1ELi32ELb0ELb0EEEJNS5_IJSH_SH_SH_EEENS5_IJNSX_ISH_SD_EES1O_EEESJ_SK_SJ_SK_NS1I_6fusion15FusionCallbacksIS1M_NS1Q_17LinearCombinationISJ_fSJ_fLNS_15FloatRoundStyleE2EEES1N_S1P_JEEENS4_5SM1004TMEM4LOAD26SM100_TMEM_LOAD_32dp32b32xENS4_13SM90_TMA_LOADES1F_NS4_39AutoVectorizingCopyWithAssumedAlignmentILi128EEENS4_14SM90_TMA_STOREES1F_S22_S22_EEEvvEEEEvNT_6ParamsE --------------------------
	.section	.text._ZN7cutlass13device_kernelINS_4gemm6kernel13GemmUniversalIN4cute5tupleIJiiiiEEENS1_10collective13CollectiveMmaINS1_35MainloopSm100TmaUmmaWarpSpecializedILi36ELi2ELi4ENS5_IJNS4_1CILi4EEENSA_ILi2EEENSA_ILi1EEEEEEEENS5_IJNSA_ILi128EEENSA_ILi64EEESH_EEENS_12float_e5m2_tENS5_IJlSD_lEEESJ_SK_NS4_8TiledMMAINS4_8MMA_AtomIJNS4_10MMA_TraitsINS4_25SM100_MMA_F8F6F4_2x1SM_SSEJSJ_SJ_fSG_SH_NS4_17integral_constantINS4_4UMMA5MajorELSR_0EEESS_NSP_INSQ_7ScaleInELST_0EEESU_EEEEEENS4_6LayoutINS5_IJSD_SD_SD_EEENS5_IJNSA_ILi0EEESZ_SZ_EEEEENS5_IJNS4_10UnderscoreES12_S12_EEEEENS4_28SM100_TMA_2SM_LOAD_MULTICASTENS4_14ComposedLayoutINS4_7SwizzleILi2ELi4ELi3EEENS4_18smem_ptr_flag_bitsILi8EEENSX_INS5_IJNSA_ILi8EEESH_EEENS5_IJSH_SD_EEEEEEEvNS4_8identityES15_S1F_vS1G_EENS_8epilogue10collective18CollectiveEpilogueINS1I_23Sm100TmaWarpSpecializedILi1ELi1ELi32ELb0ELb0EEEJNS5_IJSH_SH_SH_EEENS5_IJNSX_ISH_SD_EES1O_EEESJ_SK_SJ_SK_NS1I_6fusion15FusionCallbacksIS1M_NS1Q_17LinearCombinationISJ_fSJ_fLNS_15FloatRoundStyleE2EEES1N_S1P_JEEENS4_5SM1004TMEM4LOAD26SM100_TMEM_LOAD_32dp32b32xENS4_13SM90_TMA_LOADES1F_NS4_39AutoVectorizingCopyWithAssumedAlignmentILi128EEENS4_14SM90_TMA_STOREES1F_S22_S22_EEEvvEEEEvNT_6ParamsE,"ax",@progbits
	.align	128
.text._ZN7cutlass13device_kernelINS_4gemm6kernel13GemmUniversalIN4cute5tupleIJiiiiEEENS1_10collective13CollectiveMmaINS1_35MainloopSm100TmaUmmaWarpSpecializedILi36ELi2ELi4ENS5_IJNS4_1CILi4EEENSA_ILi2EEENSA_ILi1EEEEEEEENS5_IJNSA_ILi128EEENSA_ILi64EEESH_EEENS_12float_e5m2_tENS5_IJlSD_lEEESJ_SK_NS4_8TiledMMAINS4_8MMA_AtomIJNS4_10MMA_TraitsINS4_25SM100_MMA_F8F6F4_2x1SM_SSEJSJ_SJ_fSG_SH_NS4_17integral_constantINS4_4UMMA5MajorELSR_0EEESS_NSP_INSQ_7ScaleInELST_0EEESU_EEEEEENS4_6LayoutINS5_IJSD_SD_SD_EEENS5_IJNSA_ILi0EEESZ_SZ_EEEEENS5_IJNS4_10UnderscoreES12_S12_EEEEENS4_28SM100_TMA_2SM_LOAD_MULTICASTENS4_14ComposedLayoutINS4_7SwizzleILi2ELi4ELi3EEENS4_18smem_ptr_flag_bitsILi8EEENSX_INS5_IJNSA_ILi8EEESH_EEENS5_IJSH_SD_EEEEEEEvNS4_8identityES15_S1F_vS1G_EENS_8epilogue10collective18CollectiveEpilogueINS1I_23Sm100TmaWarpSpecializedILi1ELi1ELi32ELb0ELb0EEEJNS5_IJSH_SH_SH_EEENS5_IJNSX_ISH_SD_EES1O_EEESJ_SK_SJ_SK_NS1I_6fusion15FusionCallbacksIS1M_NS1Q_17LinearCombinationISJ_fSJ_fLNS_15FloatRoundStyleE2EEES1N_S1P_JEEENS4_5SM1004TMEM4LOAD26SM100_TMEM_LOAD_32dp32b32xENS4_13SM90_TMA_LOADES1F_NS4_39AutoVectorizingCopyWithAssumedAlignmentILi128EEENS4_14SM90_TMA_STOREES1F_S22_S22_EEEvvEEEEvNT_6ParamsE:
        .type           _ZN7cutlass13device_kernelINS_4gemm6kernel13GemmUniversalIN4cute5tupleIJiiiiEEENS1_10collective13CollectiveMmaINS1_35MainloopSm100TmaUmmaWarpSpecializedILi36ELi2ELi4ENS5_IJNS4_1CILi4EEENSA_ILi2EEENSA_ILi1EEEEEEEENS5_IJNSA_ILi128EEENSA_ILi64EEESH_EEENS_12float_e5m2_tENS5_IJlSD_lEEESJ_SK_NS4_8TiledMMAINS4_8MMA_AtomIJNS4_10MMA_TraitsINS4_25SM100_MMA_F8F6F4_2x1SM_SSEJSJ_SJ_fSG_SH_NS4_17integral_constantINS4_4UMMA5MajorELSR_0EEESS_NSP_INSQ_7ScaleInELST_0EEESU_EEEEEENS4_6LayoutINS5_IJSD_SD_SD_EEENS5_IJNSA_ILi0EEESZ_SZ_EEEEENS5_IJNS4_10UnderscoreES12_S12_EEEEENS4_28SM100_TMA_2SM_LOAD_MULTICASTENS4_14ComposedLayoutINS4_7SwizzleILi2ELi4ELi3EEENS4_18smem_ptr_flag_bitsILi8EEENSX_INS5_IJNSA_ILi8EEESH_EEENS5_IJSH_SD_EEEEEEEvNS4_8identityES15_S1F_vS1G_EENS_8epilogue10collective18CollectiveEpilogueINS1I_23Sm100TmaWarpSpecializedILi1ELi1ELi32ELb0ELb0EEEJNS5_IJSH_SH_SH_EEENS5_IJNSX_ISH_SD_EES1O_EEESJ_SK_SJ_SK_NS1I_6fusion15FusionCallbacksIS1M_NS1Q_17LinearCombinationISJ_fSJ_fLNS_15FloatRoundStyleE2EEES1N_S1P_JEEENS4_5SM1004TMEM4LOAD26SM100_TMEM_LOAD_32dp32b32xENS4_13SM90_TMA_LOADES1F_NS4_39AutoVectorizingCopyWithAssumedAlignmentILi128EEENS4_14SM90_TMA_STOREES1F_S22_S22_EEEvvEEEEvNT_6ParamsE,@function
        .size           _ZN7cutlass13device_kernelINS_4gemm6kernel13GemmUniversalIN4cute5tupleIJiiiiEEENS1_10collective13CollectiveMmaINS1_35MainloopSm100TmaUmmaWarpSpecializedILi36ELi2ELi4ENS5_IJNS4_1CILi4EEENSA_ILi2EEENSA_ILi1EEEEEEEENS5_IJNSA_ILi128EEENSA_ILi64EEESH_EEENS_12float_e5m2_tENS5_IJlSD_lEEESJ_SK_NS4_8TiledMMAINS4_8MMA_AtomIJNS4_10MMA_TraitsINS4_25SM100_MMA_F8F6F4_2x1SM_SSEJSJ_SJ_fSG_SH_NS4_17integral_constantINS4_4UMMA5MajorELSR_0EEESS_NSP_INSQ_7ScaleInELST_0EEESU_EEEEEENS4_6LayoutINS5_IJSD_SD_SD_EEENS5_IJNSA_ILi0EEESZ_SZ_EEEEENS5_IJNS4_10UnderscoreES12_S12_EEEEENS4_28SM100_TMA_2SM_LOAD_MULTICASTENS4_14ComposedLayoutINS4_7SwizzleILi2ELi4ELi3EEENS4_18smem_ptr_flag_bitsILi8EEENSX_INS5_IJNSA_ILi8EEESH_EEENS5_IJSH_SD_EEEEEEEvNS4_8identityES15_S1F_vS1G_EENS_8epilogue10collective18CollectiveEpilogueINS1I_23Sm100TmaWarpSpecializedILi1ELi1ELi32ELb0ELb0EEEJNS5_IJSH_SH_SH_EEENS5_IJNSX_ISH_SD_EES1O_EEESJ_SK_SJ_SK_NS1I_6fusion15FusionCallbacksIS1M_NS1Q_17LinearCombinationISJ_fSJ_fLNS_15FloatRoundStyleE2EEES1N_S1P_JEEENS4_5SM1004TMEM4LOAD26SM100_TMEM_LOAD_32dp32b32xENS4_13SM90_TMA_LOADES1F_NS4_39AutoVectorizingCopyWithAssumedAlignmentILi128EEENS4_14SM90_TMA_STOREES1F_S22_S22_EEEvvEEEEvNT_6ParamsE,(.L_x_246 - _ZN7cutlass13device_kernelINS_4gemm6kernel13GemmUniversalIN4cute5tupleIJiiiiEEENS1_10collective13CollectiveMmaINS1_35MainloopSm100TmaUmmaWarpSpecializedILi36ELi2ELi4ENS5_IJNS4_1CILi4EEENSA_ILi2EEENSA_ILi1EEEEEEEENS5_IJNSA_ILi128EEENSA_ILi64EEESH_EEENS_12float_e5m2_tENS5_IJlSD_lEEESJ_SK_NS4_8TiledMMAINS4_8MMA_AtomIJNS4_10MMA_TraitsINS4_25SM100_MMA_F8F6F4_2x1SM_SSEJSJ_SJ_fSG_SH_NS4_17integral_constantINS4_4UMMA5MajorELSR_0EEESS_NSP_INSQ_7ScaleInELST_0EEESU_EEEEEENS4_6LayoutINS5_IJSD_SD_SD_EEENS5_IJNSA_ILi0EEESZ_SZ_EEEEENS5_IJNS4_10UnderscoreES12_S12_EEEEENS4_28SM100_TMA_2SM_LOAD_MULTICASTENS4_14ComposedLayoutINS4_7SwizzleILi2ELi4ELi3EEENS4_18smem_ptr_flag_bitsILi8EEENSX_INS5_IJNSA_ILi8EEESH_EEENS5_IJSH_SD_EEEEEEEvNS4_8identityES15_S1F_vS1G_EENS_8epilogue10collective18CollectiveEpilogueINS1I_23Sm100TmaWarpSpecializedILi1ELi1ELi32ELb0ELb0EEEJNS5_IJSH_SH_SH_EEENS5_IJNSX_ISH_SD_EES1O_EEESJ_SK_SJ_SK_NS1I_6fusion15FusionCallbacksIS1M_NS1Q_17LinearCombinationISJ_fSJ_fLNS_15FloatRoundStyleE2EEES1N_S1P_JEEENS4_5SM1004TMEM4LOAD26SM100_TMEM_LOAD_32dp32b32xENS4_13SM90_TMA_LOADES1F_NS4_39AutoVectorizingCopyWithAssumedAlignmentILi128EEENS4_14SM90_TMA_STOREES1F_S22_S22_EEEvvEEEEvNT_6ParamsE)
        .other          _ZN7cutlass13device_kernelINS_4gemm6kernel13GemmUniversalIN4cute5tupleIJiiiiEEENS1_10collective13CollectiveMmaINS1_35MainloopSm100TmaUmmaWarpSpecializedILi36ELi2ELi4ENS5_IJNS4_1CILi4EEENSA_ILi2EEENSA_ILi1EEEEEEEENS5_IJNSA_ILi128EEENSA_ILi64EEESH_EEENS_12float_e5m2_tENS5_IJlSD_lEEESJ_SK_NS4_8TiledMMAINS4_8MMA_AtomIJNS4_10MMA_TraitsINS4_25SM100_MMA_F8F6F4_2x1SM_SSEJSJ_SJ_fSG_SH_NS4_17integral_constantINS4_4UMMA5MajorELSR_0EEESS_NSP_INSQ_7ScaleInELST_0EEESU_EEEEEENS4_6LayoutINS5_IJSD_SD_SD_EEENS5_IJNSA_ILi0EEESZ_SZ_EEEEENS5_IJNS4_10UnderscoreES12_S12_EEEEENS4_28SM100_TMA_2SM_LOAD_MULTICASTENS4_14ComposedLayoutINS4_7SwizzleILi2ELi4ELi3EEENS4_18smem_ptr_flag_bitsILi8EEENSX_INS5_IJNSA_ILi8EEESH_EEENS5_IJSH_SD_EEEEEEEvNS4_8identityES15_S1F_vS1G_EENS_8epilogue10collective18CollectiveEpilogueINS1I_23Sm100TmaWarpSpecializedILi1ELi1ELi32ELb0ELb0EEEJNS5_IJSH_SH_SH_EEENS5_IJNSX_ISH_SD_EES1O_EEESJ_SK_SJ_SK_NS1I_6fusion15FusionCallbacksIS1M_NS1Q_17LinearCombinationISJ_fSJ_fLNS_15FloatRoundStyleE2EEES1N_S1P_JEEENS4_5SM1004TMEM4LOAD26SM100_TMEM_LOAD_32dp32b32xENS4_13SM90_TMA_LOADES1F_NS4_39AutoVectorizingCopyWithAssumedAlignmentILi128EEENS4_14SM90_TMA_STOREES1F_S22_S22_EEEvvEEEEvNT_6ParamsE,@"STO_CUDA_ENTRY STV_DEFAULT"
_ZN7cutlass13device_kernelINS_4gemm6kernel13GemmUniversalIN4cute5tupleIJiiiiEEENS1_10collective13CollectiveMmaINS1_35MainloopSm100TmaUmmaWarpSpecializedILi36ELi2ELi4ENS5_IJNS4_1CILi4EEENSA_ILi2EEENSA_ILi1EEEEEEEENS5_IJNSA_ILi128EEENSA_ILi64EEESH_EEENS_12float_e5m2_tENS5_IJlSD_lEEESJ_SK_NS4_8TiledMMAINS4_8MMA_AtomIJNS4_10MMA_TraitsINS4_25SM100_MMA_F8F6F4_2x1SM_SSEJSJ_SJ_fSG_SH_NS4_17integral_constantINS4_4UMMA5MajorELSR_0EEESS_NSP_INSQ_7ScaleInELST_0EEESU_EEEEEENS4_6LayoutINS5_IJSD_SD_SD_EEENS5_IJNSA_ILi0EEESZ_SZ_EEEEENS5_IJNS4_10UnderscoreES12_S12_EEEEENS4_28SM100_TMA_2SM_LOAD_MULTICASTENS4_14ComposedLayoutINS4_7SwizzleILi2ELi4ELi3EEENS4_18smem_ptr_flag_bitsILi8EEENSX_INS5_IJNSA_ILi8EEESH_EEENS5_IJSH_SD_EEEEEEEvNS4_8identityES15_S1F_vS1G_EENS_8epilogue10collective18CollectiveEpilogueINS1I_23Sm100TmaWarpSpecializedILi1ELi1ELi32ELb0ELb0EEEJNS5_IJSH_SH_SH_EEENS5_IJNSX_ISH_SD_EES1O_EEESJ_SK_SJ_SK_NS1I_6fusion15FusionCallbacksIS1M_NS1Q_17LinearCombinationISJ_fSJ_fLNS_15FloatRoundStyleE2EEES1N_S1P_JEEENS4_5SM1004TMEM4LOAD26SM100_TMEM_LOAD_32dp32b32xENS4_13SM90_TMA_LOADES1F_NS4_39AutoVectorizingCopyWithAssumedAlignmentILi128EEENS4_14SM90_TMA_STOREES1F_S22_S22_EEEvvEEEEvNT_6ParamsE:
[----:B------:R-:W1:Y:S01]  /*0000*/  LDC R1, c[0x0][0x37c] ;  /* 0x0000df00ff017b82 */ /* 0x000e620000000800 */
[----:B------:R-:W2:Y:S01]  /*0010*/  S2R R69, SR_TID.X ;  /* 0x0000000000457919 */ /* 0x000ea20000002100 */
[----:B------:R-:W3:Y:S06]  /*0020*/  LDCU.64 UR6, c[0x0][0x890] ;  /* 0x00011200ff0677ac */ /* 0x000eec0008000a00 */
[----:B------:R-:W4:Y:S01]  /*0030*/  S2UR UR54, SR_CgaCtaId ;  /* 0x00000000003679c3 */ /* 0x000f220000008800 */
[----:B------:R-:W-:Y:S01]  /*0040*/  PRMT R80, RZ, 0x7610, R80 ;  /* 0x00007610ff507816 */ /* 0x000fe20000000050 */
[----:B------:R-:W1:Y:S01]  /*0050*/  LDCU.64 UR52, c[0x0][0x358] ;  /* 0x00006b00ff3477ac */ /* 0x000e620008000a00 */
[----:B------:R-:W-:-:S02]  /*0060*/  ELECT P0, URZ, PT ;  /* 0x0000000000ff782f */ /* 0x000fc40003800000 */
[----:B---3--:R-:W-:-:S04]  /*0070*/  ISETP.NE.U32.AND P1, PT, RZ, UR6, PT ;  /* 0x00000006ff007c0c */ /* 0x008fc8000bf25070 */
[----:B------:R-:W-:Y:S01]  /*0080*/  ISETP.NE.AND.EX P2, PT, RZ, UR7, PT, P1 ;  /* 0x00000007ff007c0c */ /* 0x000fe2000bf45310 */
[----:B----4-:R-:W-:Y:S02]  /*0090*/  ULOP3.LUT UR18, UR54, 0x1, URZ, 0xc0, !UPT ;  /* 0x0000000136127892 */ /* 0x010fe4000f8ec0ff */
[----:B------:R-:W-:Y:S01]  /*00a0*/  ULOP3.LUT UR17, UR54, 0x1, URZ, 0x3c, !UPT ;  /* 0x0000000136117892 */ /* 0x000fe2000f8e3cff */
[----:B--2---:R-:W-:-:S05]  /*00b0*/  SHF.R.U32.HI R81, RZ, 0x5, R69 ;  /* 0x00000005ff517819 */ /* 0x004fca0000011645 */
[----:B------:R-:W2:Y:S02]  /*00c0*/  SHFL.IDX PT, R0, R81, RZ, 0x1f ;  /* 0x00001fff51007589 */ /* 0x000ea400000e0000 */
[----:B--2---:R-:W-:Y:S02]  /*00d0*/  R2UR UR11, R0 ;  /* 0x00000000000b72ca */ /* 0x004fe400000e0000 */
[----:B-1----:R-:W-:Y:S05]  /*00e0*/  @P2 BRA `(.L_x_0) ;  /* 0x00000000002c2947 */ /* 0x002fea0003800000 */
[----:B------:R-:W1:Y:S02]  /*00f0*/  LDCU.64 UR4, c[0x0][0x888] ;  /* 0x00011100ff0477ac */ /* 0x000e640008000a00 */
[----:B-1----:R-:W-:-:S04]  /*0100*/  UISETP.NE.U32.AND UP0, UPT, UR4, URZ, UPT ;  /* 0x000000ff0400728c */ /* 0x002fc8000bf05070 */
[----:B------:R-:W-:-:S09]  /*0110*/  UISETP.NE.AND.EX UP0, UPT, UR5, URZ, UPT, UP0 ;  /* 0x000000ff0500728c */ /* 0x000fd2000bf05300 */
[----:B------:R-:W-:Y:S05]  /*0120*/  BRA.U !UP0, `(.L_x_1) ;  /* 0x0000000108107547 */ /* 0x000fea000b800000 */
[----:B------:R-:W1:Y:S02]  /*0130*/  LDC.64 R2, c[0x0][0x888] ;  /* 0x00022200ff027b82 */ /* 0x000e640000000a00 */
[----:B-1----:R1:W5:Y:S01]  /*0140*/  LDG.E R39, desc[UR52][R2.64] ;  /* 0x0000003402277981 */ /* 0x002362000c1e1900 */
[----:B------:R-:W-:Y:S01]  /*0150*/  HFMA2 R80, -RZ, RZ, 0, 5.9604644775390625e-08 ;  /* 0x00000001ff507431 */ /* 0x000fe200000001ff */
[----:B------:R-:W-:Y:S05]  /*0160*/  BRA `(.L_x_0) ;  /* 0x00000000000c7947 */ /* 0x000fea0003800000 */
.L_x_1:
[----:B------:R-:W1:Y:S01]  /*0170*/  LDCU UR4, c[0x0][0x880] ;  /* 0x00011000ff0477ac */ /* 0x000e620008000800 */
[----:B------:R-:W-:Y:S01]  /*0180*/  HFMA2 R80, -RZ, RZ, 0, 5.9604644775390625e-08 ;  /* 0x00000001ff507431 */ /* 0x000fe200000001ff */
[----:B-1----:R-:W-:-:S07]  /*0190*/  MOV R39, UR4 ;  /* 0x0000000400277c02 */ /* 0x002fce0008000f00 */
.L_x_0:
[----:B------:R-:W2:Y:S02]  /*01a0*/  LDCU.64 UR4, c[0x0][0x8b0] ;  /* 0x00011600ff0477ac */ /* 0x000ea40008000a00 */
[----:B--2---:R-:W-:-:S04]  /*01b0*/  UISETP.NE.U32.AND UP0, UPT, UR4, URZ, UPT ;  /* 0x000000ff0400728c */ /* 0x004fc8000bf05070 */
[----:B------:R-:W-:-:S09]  /*01c0*/  UISETP.NE.AND.EX UP0, UPT, UR5, URZ, UPT, UP0 ;  /* 0x000000ff0500728c */ /* 0x000fd2000bf05300 */
[----:B------:R-:W-:Y:S05]  /*01d0*/  BRA.U UP0, `(.L_x_2) ;  /* 0x0000000100247547 */ /* 0x000fea000b800000 */
[----:B------:R-:W2:Y:S02]  /*01e0*/  LDCU.64 UR4, c[0x0][0x8a8] ;  /* 0x00011500ff0477ac */ /* 0x000ea40008000a00 */
[----:B--2---:R-:W-:-:S04]  /*01f0*/  UISETP.NE.U32.AND UP0, UPT, UR4, URZ, UPT ;  /* 0x000000ff0400728c */ /* 0x004fc8000bf05070 */
[----:B------:R-:W-:-:S09]  /*0200*/  UISETP.NE.AND.EX UP0, UPT, UR5, URZ, UPT, UP0 ;  /* 0x000000ff0500728c */ /* 0x000fd2000bf05300 */
[----:B------:R-:W-:Y:S05]  /*0210*/  BRA.U !UP0, `(.L_x_3) ;  /* 0x00000001080c7547 */ /* 0x000fea000b800000 */
[----:B-1----:R-:W1:Y:S02]  /*0220*/  LDC.64 R2, c[0x0][0x8a8] ;  /* 0x00022a00ff027b82 */ /* 0x002e640000000a00 */
[----:B-1----:R2:W5:Y:S01]  /*0230*/  LDG.E R38, desc[UR52][R2.64] ;  /* 0x0000003402267981 */ /* 0x002562000c1e1900 */
[----:B------:R-:W-:Y:S05]  /*0240*/  BRA `(.L_x_2) ;  /* 0x0000000000087947 */ /* 0x000fea0003800000 */
.L_x_3:
[----:B------:R-:W2:Y:S02]  /*0250*/  LDCU UR4, c[0x0][0x8a0] ;  /* 0x00011400ff0477ac */ /* 0x000ea40008000800 */
[----:B--2---:R-:W-:Y:S02]  /*0260*/  MOV R38, UR4 ;  /* 0x0000000400267c02 */ /* 0x004fe40008000f00 */
.L_x_2:
[----:B------:R-:W-:Y:S01]  /*0270*/  IMAD.U32 R0, RZ, RZ, UR11 ;  /* 0x0000000bff007e24 */ /* 0x000fe2000f8e00ff */
[----:B------:R-:W-:Y:S04]  /*0280*/  BSSY.RECONVERGENT B0, `(.L_x_4) ;  /* 0x000000c000007945 */ /* 0x000fe80003800200 */
[C---:B------:R-:W-:Y:S02]  /*0290*/  ISETP.NE.OR P3, PT, R0.reuse, 0x1, !P0 ;  /* 0x000000010000780c */ /* 0x040fe40004765670 */
[----:B------:R-:W-:-:S11]  /*02a0*/  ISETP.NE.OR P2, PT, R0, 0x3, !P0 ;  /* 0x000000030000780c */ /* 0x000fd60004745670 */
[----:B------:R-:W-:Y:S05]  /*02b0*/  @P3 BRA `(.L_x_5) ;  /* 0x0000000000203947 */ /* 0x000fea0003800000 */
[----:B------:R-:W3:Y:S02]  /*02c0*/  LDCU.64 UR4, c[0x0][0x348] ;  /* 0x00006900ff0477ac */ /* 0x000ee40008000a00 */
[----:B---3--:R-:W-:Y:S02]  /*02d0*/  UIADD3 UR8, UP1, UPT, UR4, 0x80, URZ ;  /* 0x0000008004087890 */ /* 0x008fe4000ff3e0ff */
[----:B------:R-:W-:Y:S02]  /*02e0*/  UIADD3 UR4, UP0, UPT, UR4, 0x180, URZ ;  /* 0x0000018004047890 */ /* 0x000fe4000ff1e0ff */
[----:B------:R-:W-:Y:S02]  /*02f0*/  UIADD3.X UR9, UPT, UPT, URZ, UR5, URZ, UP1, !UPT ;  /* 0x00000005ff097290 */ /* 0x000fe40008ffe4ff */
[----:B------:R-:W-:-:S07]  /*0300*/  UIADD3.X UR5, UPT, UPT, URZ, UR5, URZ, UP0, !UPT ;  /* 0x00000005ff057290 */ /* 0x000fce00087fe4ff */
[----:B------:R3:W-:Y:S02]  /*0310*/  UTMACCTL.PF [UR8] ;  /* 0x00000000080079b9 */ /* 0x0007e40008040000 */
[----:B------:R3:W-:Y:S02]  /*0320*/  UTMACCTL.PF [UR4] ;  /* 0x00000000040079b9 */ /* 0x0007e40008040000 */
[----:B---3--:R-:W-:Y:S01]  /*0330*/  NOP ;  /* 0x0000000000007918 */ /* 0x008fe20000000000 */
.L_x_5:
[----:B------:R-:W-:Y:S05]  /*0340*/  BSYNC.RECONVERGENT B0 ;  /* 0x0000000000007941 */ /* 0x000fea0003800200 */
.L_x_4:
[----:B------:R-:W-:Y:S04]  /*0350*/  BSSY.RECONVERGENT B0, `(.L_x_6) ;  /* 0x000000a000007945 */ /* 0x000fe80003800200 */
        /* <DEDUP_REMOVED lines=9> */
.L_x_7:
[----:B------:R-:W-:Y:S05]  /*03f0*/  BSYNC.RECONVERGENT B0 ;  /* 0x0000000000007941 */ /* 0x000fea0003800200 */
.L_x_6:
[----:B------:R-:W3:Y:S01]  /*0400*/  LDCU.64 UR4, c[0x0][0x888] ;  /* 0x00011100ff0477ac */ /* 0x000ee20008000a00 */
[----:B------:R-:W-:Y:S01]  /*0410*/  ISETP.NE.AND.EX P1, PT, RZ, UR7, PT, P1 ;  /* 0x00000007ff007c0c */ /* 0x000fe2000bf25310 */
[----:B------:R-:W-:Y:S01]  /*0420*/  UPLOP3.LUT UP5, UPT, UPT, UPT, UPT, 0x80, 0x8 ;  /* 0x000000000008789c */ /* 0x000fe20003faf070 */
[----:B---3--:R-:W-:-:S04]  /*0430*/  ISETP.NE.U32.AND P2, PT, RZ, UR4, PT ;  /* 0x00000004ff007c0c */ /* 0x008fc8000bf45070 */
[----:B------:R-:W-:-:S13]  /*0440*/  ISETP.NE.AND.EX P2, PT, RZ, UR5, PT, P2 ;  /* 0x00000005ff007c0c */ /* 0x000fda000bf45320 */
[----:B------:R-:W-:Y:S05]  /*0450*/  @P2 BRA P1, `(.L_x_8) ;  /* 0x0000000000282947 */ /* 0x000fea0000800000 */
[----:B------:R-:W-:Y:S01]  /*0460*/  UISETP.NE.U32.AND UP0, UPT, UR6, URZ, UPT ;  /* 0x000000ff0600728c */ /* 0x000fe2000bf05070 */
[----:B-----5:R-:W-:Y:S01]  /*0470*/  FSETP.NEU.AND P1, PT, R39, RZ, PT ;  /* 0x000000ff2700720b */ /* 0x020fe20003f2d000 */
[----:B------:R-:W-:Y:S02]  /*0480*/  UISETP.NE.U32.AND UP2, UPT, UR4, URZ, UPT ;  /* 0x000000ff0400728c */ /* 0x000fe4000bf45070 */
[----:B------:R-:W-:Y:S02]  /*0490*/  UISETP.NE.AND.EX UP1, UPT, UR7, URZ, UPT, UP0 ;  /* 0x000000ff0700728c */ /* 0x000fe4000bf25300 */
[----:B------:R-:W-:-:S04]  /*04a0*/  UISETP.NE.AND.EX UP0, UPT, UR5, URZ, UPT, UP2 ;  /* 0x000000ff0500728c */ /* 0x000fc8000bf05320 */
[----:B------:R-:W-:-:S04]  /*04b0*/  USEL UR4, URZ, 0xffffffff, UP0 ;  /* 0xffffffffff047887 */ /* 0x000fc80008000000 */
[----:B------:R-:W-:Y:S01]  /*04c0*/  VOTEU.ANY UP0, P1 ;  /* 0x0000000000ff7886 */ /* 0x000fe20000800100 */
[----:B------:R-:W-:-:S04]  /*04d0*/  @!UP1 USEL UR4, URZ, 0xffffffff, UP0 ;  /* 0xffffffffff049887 */ /* 0x000fc80008000000 */
[----:B------:R-:W-:-:S04]  /*04e0*/  ULOP3.LUT UR4, UR4, 0x1, URZ, 0xc0, !UPT ;  /* 0x0000000104047892 */ /* 0x000fc8000f8ec0ff */
[----:B------:R-:W-:-:S11]  /*04f0*/  UISETP.NE.U32.AND UP5, UPT, UR4, 0x1, UPT ;  /* 0x000000010400788c */ /* 0x000fd6000bfa5070 */
.L_x_8:
[----:B------:R-:W3:Y:S01]  /*0500*/  SHFL.IDX PT, R0, R81, RZ, 0x1f ;  /* 0x00001fff51007589 */ /* 0x000ee200000e0000 */
[----:B------:R-:W-:-:S04]  /*0510*/  UISETP.NE.AND UP0, UPT, UR11, 0x2, UPT ;  /* 0x000000020b00788c */ /* 0x000fc8000bf05270 */
[----:B------:R-:W-:Y:S02]  /*0520*/  UISETP.EQ.AND UP1, UPT, UR18, URZ, !UP0 ;  /* 0x000000ff1200728c */ /* 0x000fe4000c722270 */
[----:B------:R-:W-:-:S04]  /*0530*/  USEL UR26, URZ, 0x1, UP0 ;  /* 0x00000001ff1a7887 */ /* 0x000fc80008000000 */
[----:B------:R-:W-:Y:S02]  /*0540*/  PLOP3.LUT P3, PT, P0, PT, UP1, 0x80, 0x8 ;  /* 0x000000000008781c */ /* 0x000fe4000076f018 */
[----:B---3--:R-:W-:-:S13]  /*0550*/  ISETP.NE.AND P1, PT, R0, RZ, PT ;  /* 0x000000ff0000720c */ /* 0x008fda0003f25270 */
[----:B------:R-:W-:Y:S05]  /*0560*/  @P1 BRA `(.L_x_9) ;  /* 0x0000000400601947 */ /* 0x000fea0003800000 */
[----:B------:R-:W-:Y:S01]  /*0570*/  ELECT P1, URZ, PT ;  /* 0x0000000000ff782f */ /* 0x000fe20003820000 */
[----:B------:R-:W-:-:S12]  /*0580*/  BSSY.RECONVERGENT B0, `(.L_x_9) ;  /* 0x0000056000007945 */ /* 0x000fd80003800200 */
[----:B------:R-:W-:Y:S05]  /*0590*/  @!P1 BRA `(.L_x_10) ;  /* 0x0000000400509947 */ /* 0x000fea0003800000 */
[----:B------:R-:W-:Y:S01]  /*05a0*/  UMOV UR6, 0x400 ;  /* 0x0000040000067882 */ /* 0x000fe20000000000 */
[----:B------:R-:W-:Y:S01]  /*05b0*/  UMOV UR5, 0x1 ;  /* 0x0000000100057882 */ /* 0x000fe20000000000 */
[----:B------:R-:W-:Y:S01]  /*05c0*/  UMOV UR4, 0x3 ;  /* 0x0000000300047882 */ /* 0x000fe20000000000 */
[----:B------:R-:W-:Y:S02]  /*05d0*/  ULEA UR6, UR54, UR6, 0x18 ;  /* 0x0000000636067291 */ /* 0x000fe4000f8ec0ff */
[----:B------:R-:W-:-:S04]  /*05e0*/  UIADD3 UR8, UPT, UPT, -UR5, 0x100000, URZ ;  /* 0x0010000005087890 */ /* 0x000fc8000fffe1ff */
[----:B------:R-:W-:Y:S02]  /*05f0*/  USHF.L.U32 UR9, UR8, 0xb, URZ ;  /* 0x0000000b08097899 */ /* 0x000fe400080006ff */
[----:B------:R-:W-:Y:S02]  /*0600*/  USHF.L.U32 UR8, UR8, 0x1, URZ ;  /* 0x0000000108087899 */ /* 0x000fe400080006ff */
[----:B------:R-:W-:-:S04]  /*0610*/  UIADD3 UR4, UPT, UPT, -UR4, 0x100000, URZ ;  /* 0x0010000004047890 */ /* 0x000fc8000fffe1ff */
[----:B------:R-:W-:Y:S02]  /*0620*/  USHF.L.U32 UR5, UR4, 0xb, URZ ;  /* 0x0000000b04057899 */ /* 0x000fe400080006ff */
[----:B------:R-:W-:Y:S01]  /*0630*/  USHF.L.U32 UR4, UR4, 0x1, URZ ;  /* 0x0000000104047899 */ /* 0x000fe200080006ff */
[----:B------:R-:W3:Y:S03]  /*0640*/  FENCE.VIEW.ASYNC.S ;  /* 0x00000000000073c6 */ /* 0x000ee60000000000 */
[----:B---3--:R3:W4:Y:S08]  /*0650*/  SYNCS.EXCH.64 URZ, [UR6], UR8 ;  /* 0x0000000806ff75b2 */ /* 0x0087300008000100 */
[----:B------:R3:W1:Y:S01]  /*0660*/  SYNCS.EXCH.64 URZ, [UR6+0x120], UR4 ;  /* 0x0001200406ff75b2 */ /* 0x0006620008000100 */
        /* <DEDUP_REMOVED lines=69> */
[----:B------:R3:W1:Y:S02]  /*0ac0*/  SYNCS.EXCH.64 URZ, [UR6+0x238], UR4 ;  /* 0x0002380406ff75b2 */ /* 0x0006640008000100 */
[----:B---34-:R-:W-:Y:S01]  /*0ad0*/  NOP ;  /* 0x0000000000007918 */ /* 0x018fe20000000000 */
.L_x_10:
[----:B------:R-:W-:Y:S05]  /*0ae0*/  BSYNC.RECONVERGENT B0 ;  /* 0x0000000000007941 */ /* 0x000fea0003800200 */
.L_x_9:
[----:B------:R-:W3:Y:S01]  /*0af0*/  SHFL.IDX PT, R0, R81, RZ, 0x1f ;  /* 0x00001fff51007589 */ /* 0x000ee200000e0000 */
[----:B------:R-:W-:Y:S01]  /*0b00*/  NOP ;  /* 0x0000000000007918 */ /* 0x000fe20000000000 */
[----:B---3--:R-:W-:-:S13]  /*0b10*/  ISETP.NE.AND P1, PT, R0, 0x1, PT ;  /* 0x000000010000780c */ /* 0x008fda0003f25270 */
[----:B------:R-:W-:Y:S05]  /*0b20*/  @P1 BRA `(.L_x_11) ;  /* 0x00000000003c1947 */ /* 0x000fea0003800000 */
        /* <DEDUP_REMOVED lines=10> */
[----:B------:R-:W-:Y:S01]  /*0bd0*/  ELECT P1, URZ, PT ;  /* 0x0000000000ff782f */ /* 0x000fe20003820000 */
[----:B------:R-:W3:Y:S02]  /*0be0*/  FENCE.VIEW.ASYNC.S ;  /* 0x00000000000073c6 */ /* 0x000ee40000000000 */
[----:B---3--:R3:W4:Y:S08]  /*0bf0*/  SYNCS.EXCH.64 URZ, [UR6+0x240], UR8 ;  /* 0x0002400806ff75b2 */ /* 0x0087300008000100 */
[----:B------:R3:W1:Y:S01]  /*0c00*/  SYNCS.EXCH.64 URZ, [UR6+0x248], UR4 ;  /* 0x0002480406ff75b2 */ /* 0x0006620008000100 */
[----:B------:R-:W-:Y:S01]  /*0c10*/  NOP ;  /* 0x0000000000007918 */ /* 0x000fe20000000000 */
.L_x_11:
[----:B------:R-:W2:Y:S01]  /*0c20*/  SHFL.IDX PT, R0, R81, RZ, 0x1f ;  /* 0x00001fff51007589 */ /* 0x000ea200000e0000 */
[----:B------:R-:W-:Y:S01]  /*0c30*/  NOP ;  /* 0x0000000000007918 */ /* 0x000fe20000000000 */
[----:B--2---:R-:W-:-:S13]  /*0c40*/  ISETP.NE.AND P1, PT, R0, 0x3, PT ;  /* 0x000000030000780c */ /* 0x004fda0003f25270 */
[----:B------:R-:W-:Y:S05]  /*0c50*/  @P1 BRA `(.L_x_12) ;  /* 0x00000000002c1947 */ /* 0x000fea0003800000 */
[----:B---3--:R-:W-:Y:S01]  /*0c60*/  UMOV UR5, 0x400 ;  /* 0x0000040000057882 */ /* 0x008fe20000000000 */
[----:B------:R-:W-:Y:S01]  /*0c70*/  UMOV UR4, 0x20 ;  /* 0x0000002000047882 */ /* 0x000fe20000000000 */
[----:B------:R-:W-:Y:S02]  /*0c80*/  ULEA UR5, UR54, UR5, 0x18 ;  /* 0x0000000536057291 */ /* 0x000fe4000f8ec0ff */
[----:B------:R-:W-:-:S04]  /*0c90*/  UIADD3 UR6, UPT, UPT, -UR4, 0x100000, URZ ;  /* 0x0010000004067890 */ /* 0x000fc8000fffe1ff */
[----:B------:R-:W-:Y:S02]  /*0ca0*/  USHF.L.U32 UR7, UR6, 0xb, URZ ;  /* 0x0000000b06077899 */ /* 0x000fe400080006ff */
[----:B------:R-:W-:Y:S01]  /*0cb0*/  USHF.L.U32 UR6, UR6, 0x1, URZ ;  /* 0x0000000106067899 */ /* 0x000fe200080006ff */
[----:B------:R-:W-:Y:S01]  /*0cc0*/  ELECT P1, URZ, PT ;  /* 0x0000000000ff782f */ /* 0x000fe20003820000 */
[----:B------:R-:W2:Y:S10]  /*0cd0*/  FENCE.VIEW.ASYNC.S ;  /* 0x00000000000073c6 */ /* 0x000eb40000000000 */
[----:B--2---:R2:W3:Y:S01]  /*0ce0*/  SYNCS.EXCH.64 URZ, [UR5+0x250], UR6 ;  /* 0x0002500605ff75b2 */ /* 0x0044e20008000100 */
[----:B------:R2:W1:Y:S01]  /*0cf0*/  SYNCS.EXCH.64 URZ, [UR5+0x258], UR6 ;  /* 0x0002580605ff75b2 */ /* 0x0004620008000100 */
[----:B------:R-:W-:Y:S01]  /*0d00*/  NOP ;  /* 0x0000000000007918 */ /* 0x000fe20000000000 */
.L_x_12:
[----:B------:R-:W4:Y:S01]  /*0d10*/  SHFL.IDX PT, R0, R81, RZ, 0x1f ;  /* 0x00001fff51007589 */ /* 0x000f2200000e0000 */
[----:B------:R-:W-:Y:S01]  /*0d20*/  NOP ;  /* 0x0000000000007918 */ /* 0x000fe20000000000 */
[----:B----4-:R-:W-:-:S13]  /*0d30*/  ISETP.NE.AND P1, PT, R0, 0x4, PT ;  /* 0x000000040000780c */ /* 0x010fda0003f25270 */
[----:B------:R-:W-:Y:S05]  /*0d40*/  @P1 BRA `(.L_x_13) ;  /* 0x0000000000481947 */ /* 0x000fea0003800000 */
[----:B--23--:R-:W-:Y:S01]  /*0d50*/  UMOV UR6, 0x720 ;  /* 0x0000072000067882 */ /* 0x00cfe20000000000 */
[----:B------:R-:W-:Y:S01]  /*0d60*/  UMOV UR5, 0x400 ;  /* 0x0000040000057882 */ /* 0x000fe20000000000 */
[----:B------:R-:W-:Y:S01]  /*0d70*/  USEL UR6, UR6, 0x620, UP5 ;  /* 0x0000062006067887 */ /* 0x000fe2000a800000 */
        /* <DEDUP_REMOVED lines=9> */
[----:B------:R-:W2:Y:S02]  /*0e10*/  FENCE.VIEW.ASYNC.S ;  /* 0x00000000000073c6 */ /* 0x000ea40000000000 */
[----:B--2---:R4:W2:Y:S08]  /*0e20*/  SYNCS.EXCH.64 URZ, [UR5+0x260], UR8 ;  /* 0x0002600805ff75b2 */ /* 0x0048b00008000100 */
[----:B------:R4:W3:Y:S01]  /*0e30*/  SYNCS.EXCH.64 URZ, [UR5+0x270], UR6 ;  /* 0x0002700605ff75b2 */ /* 0x0008e20008000100 */
[----:B------:R4:W1:Y:S01]  /*0e40*/  SYNCS.EXCH.64 URZ, [UR5+0x268], UR8 ;  /* 0x0002680805ff75b2 */ /* 0x0008620008000100 */
[----:B------:R4:W1:Y:S02]  /*0e50*/  SYNCS.EXCH.64 URZ, [UR5+0x278], UR6 ;  /* 0x0002780605ff75b2 */ /* 0x0008640008000100 */
[----:B----4-:R-:W-:Y:S01]  /*0e60*/  NOP ;  /* 0x0000000000007918 */ /* 0x010fe20000000000 */
.L_x_13:
[----:B------:R-:W4:Y:S01]  /*0e70*/  SHFL.IDX PT, R0, R81, RZ, 0x1f ;  /* 0x00001fff51007589 */ /* 0x000f2200000e0000 */
[----:B------:R-:W-:Y:S01]  /*0e80*/  NOP ;  /* 0x0000000000007918 */ /* 0x000fe20000000000 */
[----:B----4-:R-:W-:-:S13]  /*0e90*/  ISETP.NE.AND P1, PT, R0, 0x5, PT ;  /* 0x000000050000780c */ /* 0x010fda0003f25270 */
[----:B------:R-:W-:Y:S05]  /*0ea0*/  @P1 BRA `(.L_x_14) ;  /* 0x0000000000541947 */ /* 0x000fea0003800000 */
[----:B--23--:R-:W-:Y:S01]  /*0eb0*/  UMOV UR6, 0x400 ;  /* 0x0000040000067882 */ /* 0x00cfe20000000000 */
        /* <DEDUP_REMOVED lines=14> */
[----:B------:R4:W1:Y:S01]  /*0fa0*/  SYNCS.EXCH.64 URZ, [UR6+0x2a8], UR4 ;  /* 0x0002a80406ff75b2 */ /* 0x0008620008000100 */
[----:B------:R4:W1:Y:S01]  /*0fb0*/  SYNCS.EXCH.64 URZ, [UR6+0x290], UR8 ;  /* 0x0002900806ff75b2 */ /* 0x0008620008000100 */
[----:B------:R4:W1:Y:S01]  /*0fc0*/  SYNCS.EXCH.64 URZ, [UR6+0x2b0], UR4 ;  /* 0x0002b00406ff75b2 */ /* 0x0008620008000100 */
[----:B------:R4:W1:Y:S01]  /*0fd0*/  SYNCS.EXCH.64 URZ, [UR6+0x298], UR8 ;  /* 0x0002980806ff75b2 */ /* 0x0008620008000100 */
[----:B------:R4:W1:Y:S02]  /*0fe0*/  SYNCS.EXCH.64 URZ, [UR6+0x2b8], UR4 ;  /* 0x0002b80406ff75b2 */ /* 0x0008640008000100 */
[----:B----4-:R-:W-:Y:S01]  /*0ff0*/  NOP ;  /* 0x0000000000007918 */ /* 0x010fe20000000000 */
.L_x_14:
[----:B------:R-:W4:Y:S01]  /*1000*/  SHFL.IDX PT, R0, R81, RZ, 0x1f ;  /* 0x00001fff51007589 */ /* 0x000f2200000e0000 */
[----:B------:R-:W-:Y:S01]  /*1010*/  ISETP.NE.OR P0, PT, RZ, UR11, !P0 ;  /* 0x0000000bff007c0c */ /* 0x000fe2000c705670 */
[----:B------:R-:W-:Y:S01]  /*1020*/  NOP ;  /* 0x0000000000007918 */ /* 0x000fe20000000000 */
[----:B----4-:R-:W-:-:S13]  /*1030*/  ISETP.NE.AND P1, PT, R0, 0x3, PT ;  /* 0x000000030000780c */ /* 0x010fda0003f25270 */
[----:B------:R-:W-:Y:S05]  /*1040*/  @P1 BRA `(.L_x_15) ;  /* 0x0000000000341947 */ /* 0x000fea0003800000 */
[----:B--23--:R-:W-:Y:S01]  /*1050*/  UMOV UR5, 0x400 ;  /* 0x0000040000057882 */ /* 0x00cfe20000000000 */
[----:B------:R-:W-:Y:S01]  /*1060*/  UMOV UR4, 0x20 ;  /* 0x0000002000047882 */ /* 0x000fe20000000000 */
[----:B------:R-:W-:Y:S02]  /*1070*/  ULEA UR5, UR54, UR5, 0x18 ;  /* 0x0000000536057291 */ /* 0x000fe4000f8ec0ff */
[----:B------:R-:W-:-:S04]  /*1080*/  UIADD3 UR6, UPT, UPT, -UR4, 0x100000, URZ ;  /* 0x0010000004067890 */ /* 0x000fc8000fffe1ff */
[----:B------:R-:W-:Y:S02]  /*1090*/  USHF.L.U32 UR7, UR6, 0xb, URZ ;  /* 0x0000000b06077899 */ /* 0x000fe400080006ff */
[----:B------:R-:W-:Y:S01]  /*10a0*/  USHF.L.U32 UR6, UR6, 0x1, URZ ;  /* 0x0000000106067899 */ /* 0x000fe200080006ff */
[----:B------:R-:W-:Y:S01]  /*10b0*/  ELECT P1, URZ, PT ;  /* 0x0000000000ff782f */ /* 0x000fe20003820000 */
[----:B------:R-:W2:Y:S10]  /*10c0*/  FENCE.VIEW.ASYNC.S ;  /* 0x00000000000073c6 */ /* 0x000eb40000000000 */
[----:B--2---:R4:W2:Y:S01]  /*10d0*/  SYNCS.EXCH.64 URZ, [UR5+0x2c0], UR6 ;  /* 0x0002c00605ff75b2 */ /* 0x0048a20008000100 */
[----:B------:R4:W3:Y:S01]  /*10e0*/  SYNCS.EXCH.64 URZ, [UR5+0x2d0], UR6 ;  /* 0x0002d00605ff75b2 */ /* 0x0008e20008000100 */
[----:B------:R4:W1:Y:S01]  /*10f0*/  SYNCS.EXCH.64 URZ, [UR5+0x2c8], UR6 ;  /* 0x0002c80605ff75b2 */ /* 0x0008620008000100 */
[----:B------:R4:W1:Y:S02]  /*1100*/  SYNCS.EXCH.64 URZ, [UR5+0x2d8], UR6 ;  /* 0x0002d80605ff75b2 */ /* 0x0008640008000100 */
[----:B----4-:R-:W-:Y:S01]  /*1110*/  NOP ;  /* 0x0000000000007918 */ /* 0x010fe20000000000 */
.L_x_15:
[----:B------:R-:W4:Y:S01]  /*1120*/  LDCU UR12, c[0x0][0x36c] ;  /* 0x00006d80ff0c77ac */ /* 0x000f220008000800 */
[----:B------:R-:W-:Y:S01]  /*1130*/  LOP3.LUT R0, R69, 0x1f, RZ, 0xc0, !PT ;  /* 0x0000001f45007812 */ /* 0x000fe200078ec0ff */
[----:B------:R-:W-:Y:S01]  /*1140*/  NOP ;  /* 0x0000000000007918 */ /* 0x000fe20000000000 */
[----:B------:R-:W-:Y:S01]  /*1150*/  VOTEU.ALL UP0, P0 ;  /* 0x0000000000ff7886 */ /* 0x000fe20000000000 */
[----:B--23--:R-:W-:Y:S01]  /*1160*/  UMOV UR6, 0x20 ;  /* 0x0000002000067882 */ /* 0x00cfe20000000000 */
[----:B------:R-:W-:-:S03]  /*1170*/  UISETP.NE.AND UP6, UPT, UR11, URZ, UPT ;  /* 0x000000ff0b00728c */ /* 0x000fc6000bfc5270 */
[----:B------:R-:W-:Y:S01]  /*1180*/  @!UP0 UMOV UR4, 0x400 ;  /* 0x0000040000048882 */ /* 0x000fe20000000000 */
[----:B------:R-:W-:-:S04]  /*1190*/  @!UP0 UIADD3 UR6, UPT, UPT, -UR6, 0x100000, URZ ;  /* 0x0010000006068890 */ /* 0x000fc8000fffe1ff */
[----:B------:R-:W-:Y:S02]  /*11a0*/  @!UP0 USHF.L.U32 UR7, UR6, 0xb, URZ ;  /* 0x0000000b06078899 */ /* 0x000fe400080006ff */
[----:B------:R-:W-:Y:S02]  /*11b0*/  @!UP0 USHF.L.U32 UR6, UR6, 0x1, URZ ;  /* 0x0000000106068899 */ /* 0x000fe400080006ff */
[----:B------:R-:W-:Y:S01]  /*11c0*/  @!UP0 ULEA UR4, UR54, UR4, 0x18 ;  /* 0x0000000436048291 */ /* 0x000fe2000f8ec0ff */
[----:B------:R-:W-:Y:S01]  /*11d0*/  VOTEU.ALL UP0, P0 ;  /* 0x0000000000ff7886 */ /* 0x000fe20000000000 */
[----:B----4-:R-:W-:Y:S01]  /*11e0*/  UISETP.EQ.U32.AND UP1, UPT, UR12, 0x1, UPT ;  /* 0x000000010c00788c */ /* 0x010fe2000bf22070 */
[----:B------:R-:W2:Y:S09]  /*11f0*/  FENCE.VIEW.ASYNC.S ;  /* 0x00000000000073c6 */ /* 0x000eb20000000000 */
[----:B--2---:R2:W3:Y:S02]  /*1200*/  @!UP0 SYNCS.EXCH.64 URZ, [UR4+0x2e0], UR6 ;  /* 0x0002e00604ff85b2 */ /* 0x0044e40008000100 */
[----:B--2---:R-:W-:Y:S01]  /*1210*/  UP2UR UR4, UPR, URZ, 0x2 ;  /* 0x00000002ff047883 */ /* 0x004fe20008000000 */
[----:B------:R-:W-:Y:S11]  /*1220*/  BRA.U !UP1, `(.L_x_16) ;  /* 0x0000000109087547 */ /* 0x000ff6000b800000 */
[----:B-1-3--:R-:W-:Y:S01]  /*1230*/  UCGABAR_ARV ;  /* 0x00000000000079c7 */ /* 0x00afe20008000000 */
[----:B------:R-:W-:Y:S05]  /*1240*/  BRA `(.L_x_17) ;  /* 0x0000000000047947 */ /* 0x000fea0003800000 */
.L_x_16:
[----:B-1-3--:R-:W-:Y:S01]  /*1250*/  NOP ;  /* 0x0000000000007918 */ /* 0x00afe20000000000 */
.L_x_17:
[----:B------:R-:W1:Y:S01]  /*1260*/  S2UR UR10, SR_CTAID.X ;  /* 0x00000000000a79c3 */ /* 0x000e620000002500 */
[----:B------:R-:W-:-:S05]  /*1270*/  CS2R.32 R3, SR_CgaSize ;  /* 0x0000000000037805 */ /* 0x000fca0000008a00 */
[----:B------:R-:W-:-:S05]  /*1280*/  IMAD R3, R3, -0xa0, RZ ;  /* 0xffffff6003037824 */ /* 0x000fca00078e02ff */
[----:B------:R-:W-:-:S14]  /*1290*/  R2UR UR5, R3 ;  /* 0x00000000030572ca */ /* 0x000fdc00000e0000 */
[----:B------:R-:W2:Y:S01]  /*12a0*/  LDCU UR5, c[0x0][UR5+0x2b0] ;  /* 0x00005600050577ac */ /* 0x000ea20008000800 */
[----:B------:R-:W-:-:S05]  /*12b0*/  CS2R.32 R3, SR_CgaSize ;  /* 0x0000000000037805 */ /* 0x000fca0000008a00 */
[----:B------:R-:W-:-:S05]  /*12c0*/  IMAD R3, R3, -0xa0, RZ ;  /* 0xffffff6003037824 */ /* 0x000fca00078e02ff */
[----:B------:R-:W-:-:S14]  /*12d0*/  R2UR UR4, R3 ;  /* 0x00000000030472ca */ /* 0x000fdc00000e0000 */
[----:B------:R-:W3:Y:S01]  /*12e0*/  LDCU UR4, c[0x0][UR4+0x2b4] ;  /* 0x00005680040477ac */ /* 0x000ee20008000800 */
[----:B------:R-:W4:Y:S01]  /*12f0*/  S2UR UR51, SR_CTAID.Y ;  /* 0x00000000003379c3 */ /* 0x000f220000002600 */
[----:B------:R-:W-:-:S05]  /*1300*/  CS2R.32 R3, SR_CgaSize ;  /* 0x0000000000037805 */ /* 0x000fca0000008a00 */
[----:B------:R-:W-:-:S05]  /*1310*/  IMAD R3, R3, -0xa0, RZ ;  /* 0xffffff6003037824 */ /* 0x000fca00078e02ff */
[----:B------:R-:W-:-:S14]  /*1320*/  R2UR UR7, R3 ;  /* 0x00000000030772ca */ /* 0x000fdc00000e0000 */
[----:B------:R-:W3:Y:S01]  /*1330*/  LDCU UR7, c[0x0][UR7+0x2a0] ;  /* 0x00005400070777ac */ /* 0x000ee20008000800 */
[----:B------:R-:W-:-:S05]  /*1340*/  CS2R.32 R3, SR_CgaSize ;  /* 0x0000000000037805 */ /* 0x000fca0000008a00 */
[----:B------:R-:W-:-:S05]  /*1350*/  IMAD R3, R3, -0xa0, RZ ;  /* 0xffffff6003037824 */ /* 0x000fca00078e02ff */
[----:B------:R-:W-:-:S14]  /*1360*/  R2UR UR6, R3 ;  /* 0x00000000030672ca */ /* 0x000fdc00000e0000 */
[----:B------:R-:W3:Y:S01]  /*1370*/  LDCU UR6, c[0x0][UR6+0x2a4] ;  /* 0x00005480060677ac */ /* 0x000ee20008000800 */
[----:B------:R-:W-:Y:S02]  /*1380*/  USHF.R.U32.HI UR31, URZ, 0x1, UR54 ;  /* 0x00000001ff1f7899 */ /* 0x000fe40008011636 */
[----:B------:R-:W-:Y:S02]  /*1390*/  USHF.R.U32.HI UR30, URZ, 0x2, UR54 ;  /* 0x00000002ff1e7899 */ /* 0x000fe40008011636 */
[----:B------:R-:W-:Y:S01]  /*13a0*/  USHF.L.U32 UR15, UR54, 0x9, URZ ;  /* 0x00000009360f7899 */ /* 0x000fe200080006ff */
[----:B------:R-:W3:Y:S01]  /*13b0*/  LDCU UR20, c[0x0][0xb24] ;  /* 0x00016480ff1477ac */ /* 0x000ee20008000800 */
[----:B-1----:R-:W-:Y:S01]  /*13c0*/  I2FP.F32.U32 R3, UR10 ;  /* 0x0000000a00037c45 */ /* 0x002fe20008201000 */
[----:B------:R-:W1:Y:S04]  /*13d0*/  LDCU UR37, c[0x0][0xb24] ;  /* 0x00016480ff2577ac */ /* 0x000e680008000800 */
[----:B--2---:R-:W-:Y:S01]  /*13e0*/  FMUL R3, R3, UR5 ;  /* 0x0000000503037c20 */ /* 0x004fe20008400000 */
[----:B------:R-:W-:Y:S01]  /*13f0*/  ULOP3.LUT UR5, UR54, 0x3, URZ, 0xc0, !UPT ;  /* 0x0000000336057892 */ /* 0x000fe2000f8ec0ff */
[----:B----4-:R-:W-:Y:S01]  /*1400*/  I2FP.F32.U32 R2, UR51 ;  /* 0x0000003300027c45 */ /* 0x010fe20008201000 */
[----:B------:R-:W2:Y:S03]  /*1410*/  LDCU UR19, c[0x0][0xb30] ;  /* 0x00016600ff1377ac */ /* 0x000ea60008000800 */
[----:B------:R-:W4:Y:S01]  /*1420*/  F2I.U32.TRUNC.NTZ R3, R3 ;  /* 0x0000000300037305 */ /* 0x000f22000020f000 */
[----:B---3--:R-:W-:Y:S01]  /*1430*/  FMUL R2, R2, UR4 ;  /* 0x0000000402027c20 */ /* 0x008fe20008400000 */
[----:B------:R-:W-:-:S02]  /*1440*/  ULOP3.LUT UR4, UR54, 0x4, URZ, 0xc0, !UPT ;  /* 0x0000000436047892 */ /* 0x000fc4000f8ec0ff */
[----:B------:R-:W-:Y:S02]  /*1450*/  UISETP.GT.U32.AND UP1, UPT, UR5, 0xffff, UPT ;  /* 0x0000ffff0500788c */ /* 0x000fe4000bf24070 */
[----:B------:R-:W-:Y:S02]  /*1460*/  ULOP3.LUT UR4, UR4, 0x1, UR54, 0xf8, !UPT ;  /* 0x0000000104047892 */ /* 0x000fe4000f8ef836 */
[----:B------:R-:W3:Y:S01]  /*1470*/  F2I.U32.TRUNC.NTZ R2, R2 ;  /* 0x0000000200027305 */ /* 0x000ee2000020f000 */
[----:B------:R-:W-:Y:S01]  /*1480*/  UMOV UR14, 0x11 ;  /* 0x00000011000e7882 */ /* 0x000fe20000000000 */
[----:B------:R-:W-:Y:S01]  /*1490*/  UMOV UR13, 0x5 ;  /* 0x00000005000d7882 */ /* 0x000fe20000000000 */
[----:B------:R-:W-:Y:S02]  /*14a0*/  UISETP.GT.U32.AND UP0, UPT, UR4, 0xffff, UPT ;  /* 0x0000ffff0400788c */ /* 0x000fe4000bf04070 */
[----:B------:R-:W-:Y:S01]  /*14b0*/  USEL UR5, UR5, 0xffff, !UP1 ;  /* 0x0000ffff05057887 */ /* 0x000fe2000c800000 */
[----:B----4-:R-:W-:Y:S01]  /*14c0*/  R2UR UR49, R3 ;  /* 0x00000000033172ca */ /* 0x010fe200000e0000 */
[----:B------:R-:W-:Y:S01]  /*14d0*/  USEL UR4, UR4, 0xffff, !UP0 ;  /* 0x0000ffff04047887 */ /* 0x000fe2000c000000 */
[----:B------:R-:W-:-:S02]  /*14e0*/  PRMT R3, RZ, 0x7610, R3 ;  /* 0x00007610ff037816 */ /* 0x000fc40000000003 */
[----:B---3--:R-:W-:Y:S02]  /*14f0*/  R2UR UR48, R2 ;  /* 0x00000000023072ca */ /* 0x008fe400000e0000 */
[----:B------:R-:W-:-:S07]  /*1500*/  PRMT R2, RZ, 0x7610, R2 ;  /* 0x00007610ff027816 */ /* 0x000fce0000000002 */
[----:B------:R-:W-:-:S04]  /*1510*/  UIADD3 UR49, UPT, UPT, -UR49, URZ, URZ ;  /* 0x000000ff31317290 */ /* 0x000fc8000fffe1ff */
[----:B------:R-:W-:Y:S02]  /*1520*/  UIMAD UR49, UR7, UR49, UR10 ;  /* 0x00000031073172a4 */ /* 0x000fe4000f8e020a */
[----:B------:R-:W-:-:S04]  /*1530*/  UIADD3 UR48, UPT, UPT, -UR48, URZ, URZ ;  /* 0x000000ff30307290 */ /* 0x000fc8000fffe1ff */
[----:B------:R-:W-:Y:S01]  /*1540*/  UIMAD UR48, UR6, UR48, UR51 ;  /* 0x00000030063072a4 */ /* 0x000fe2000f8e0233 */
[----:B-12---:R-:W-:Y:S11]  /*1550*/  BRA.U UP6, `(.L_x_18) ;  /* 0x0000000106647547 */ /* 0x006ff6000b800000 */
[----:B------:R-:W-:Y:S02]  /*1560*/  UISETP.NE.AND UP0, UPT, UR48, URZ, UPT ;  /* 0x000000ff3000728c */ /* 0x000fe4000bf05270 */
[----:B------:R-:W-:Y:S02]  /*1570*/  UISETP.NE.AND UP2, UPT, UR48, 0x1, UPT ;  /* 0x000000013000788c */ /* 0x000fe4000bf45270 */
[----:B------:R-:W-:Y:S02]  /*1580*/  ULOP3.LUT UR7, UR49, 0x2, URZ, 0x3c, !UPT ;  /* 0x0000000231077892 */ /* 0x000fe4000f8e3cff */
[----:B------:R-:W-:Y:S02]  /*1590*/  UISETP.GT.U32.AND UP4, UPT, UR49, 0x1, UP0 ;  /* 0x000000013100788c */ /* 0x000fe40008784070 */
[----:B------:R-:W-:Y:S02]  /*15a0*/  UISETP.GT.U32.AND UP3, UPT, UR49, 0x1, UP2 ;  /* 0x000000013100788c */ /* 0x000fe40009764070 */
[----:B------:R-:W-:-:S02]  /*15b0*/  UISETP.GT.U32.AND UP1, UPT, UR7, 0x1, UP0 ;  /* 0x000000010700788c */ /* 0x000fc40008724070 */
[----:B------:R-:W-:Y:S02]  /*15c0*/  UISETP.GT.U32.AND UP0, UPT, UR7, 0x1, UP2 ;  /* 0x000000010700788c */ /* 0x000fe40009704070 */
[----:B------:R-:W-:Y:S02]  /*15d0*/  USEL UR8, URZ, 0x1, UP4 ;  /* 0x00000001ff087887 */ /* 0x000fe4000a000000 */
[----:B------:R-:W-:Y:S02]  /*15e0*/  USEL UR7, URZ, 0x10, UP3 ;  /* 0x00000010ff077887 */ /* 0x000fe40009800000 */
[----:B------:R-:W-:Y:S02]  /*15f0*/  USEL UR21, URZ, 0x2, UP4 ;  /* 0x00000002ff157887 */ /* 0x000fe4000a000000 */
[----:B------:R-:W-:Y:S02]  /*1600*/  USEL UR16, URZ, 0x20, UP3 ;  /* 0x00000020ff107887 */ /* 0x000fe40009800000 */
[----:B------:R-:W-:-:S02]  /*1610*/  USEL UR9, URZ, 0x4, UP1 ;  /* 0x00000004ff097887 */ /* 0x000fc40008800000 */
[----:B------:R-:W-:Y:S02]  /*1620*/  UIADD3 UR21, UPT, UPT, UR21, UR7, UR8 ;  /* 0x0000000715157290 */ /* 0x000fe4000fffe008 */
[----:B------:R-:W-:Y:S02]  /*1630*/  USEL UR7, URZ, 0x8, UP1 ;  /* 0x00000008ff077887 */ /* 0x000fe40008800000 */
[----:B------:R-:W-:Y:S02]  /*1640*/  ULOP3.LUT UR6, UR49, 0xfffffffe, URZ, 0xc0, !UPT ;  /* 0xfffffffe31067892 */ /* 0x000fe4000f8ec0ff */
[----:B------:R-:W-:Y:S02]  /*1650*/  USEL UR8, URZ, 0x40, UP0 ;  /* 0x00000040ff087887 */ /* 0x000fe40008000000 */
[----:B------:R-:W-:Y:S02]  /*1660*/  UIADD3 UR9, UPT, UPT, UR9, UR16, UR21 ;  /* 0x0000001009097290 */ /* 0x000fe4000fffe015 */
[----:B------:R-:W-:-:S02]  /*1670*/  ULEA UR6, UR48, UR6, 0x2 ;  /* 0x0000000630067291 */ /* 0x000fc4000f8e10ff */
[----:B------:R-:W-:Y:S02]  /*1680*/  USEL UR16, URZ, 0x80, UP0 ;  /* 0x00000080ff107887 */ /* 0x000fe40008000000 */
[----:B------:R-:W-:-:S03]  /*1690*/  UIADD3 UR8, UPT, UPT, UR7, UR8, UR9 ;  /* 0x0000000807087290 */ /* 0x000fc6000fffe009 */
[----:B------:R-:W-:Y:S01]  /*16a0*/  UMOV UR7, 0x3 ;  /* 0x0000000300077882 */ /* 0x000fe20000000000 */
[----:B------:R-:W-:Y:S02]  /*16b0*/  UIADD3 UR8, UPT, UPT, UR8, UR16, URZ ;  /* 0x0000001008087290 */ /* 0x000fe4000fffe0ff */
[----:B------:R-:W-:-:S04]  /*16c0*/  USHF.L.U32 UR6, UR7, UR6, URZ ;  /* 0x0000000607067299 */ /* 0x000fc800080006ff */
[----:B------:R-:W-:Y:S02]  /*16d0*/  MOV R3, UR8 ;  /* 0x0000000800037c02 */ /* 0x000fe40008000f00 */
[----:B------:R-:W-:-:S07]  /*16e0*/  MOV R2, UR6 ;  /* 0x0000000600027c02 */ /* 0x000fce0008000f00 */
.L_x_18:
[----:B------:R-:W1:Y:S01]  /*16f0*/  S2UR UR36, SR_CTAID.Z ;  /* 0x00000000002479c3 */ /* 0x000e620000002700 */
[----:B------:R-:W-:Y:S02]  /*1700*/  UISETP.GE.AND UP0, UPT, UR20, 0x1, UPT ;  /* 0x000000011400788c */ /* 0x000fe4000bf06270 */
[----:B------:R-:W-:Y:S02]  /*1710*/  ULOP3.LUT UR5, UR5, 0xffff, URZ, 0xc0, !UPT ;  /* 0x0000ffff05057892 */ /* 0x000fe4000f8ec0ff */
[----:B------:R-:W-:Y:S02]  /*1720*/  ULOP3.LUT UR4, UR4, 0xffff, URZ, 0xc0, !UPT ;  /* 0x0000ffff04047892 */ /* 0x000fe4000f8ec0ff */
[----:B------:R-:W-:Y:S02]  /*1730*/  ULOP3.LUT UR16, UR15, 0x800, URZ, 0xc0, !UPT ;  /* 0x000008000f107892 */ /* 0x000fe4000f8ec0ff */
[----:B------:R-:W-:Y:S02]  /*1740*/  UISETP.NE.AND UP3, UPT, UR11, 0x2, UPT ;  /* 0x000000020b00788c */ /* 0x000fe4000bf65270 */
[----:B------:R-:W-:-:S02]  /*1750*/  ULOP3.LUT UR31, UR31, 0x1, URZ, 0xc0, !UPT ;  /* 0x000000011f1f7892 */ /* 0x000fc4000f8ec0ff */
[----:B------:R-:W-:Y:S02]  /*1760*/  ULOP3.LUT UR30, UR30, 0x1, URZ, 0xc0, !UPT ;  /* 0x000000011e1e7892 */ /* 0x000fe4000f8ec0ff */
[----:B------:R-:W-:Y:S02]  /*1770*/  ULOP3.LUT UR15, UR15, 0x400, URZ, 0xc0, !UPT ;  /* 0x000004000f0f7892 */ /* 0x000fe4000f8ec0ff */
[----:B------:R-:W-:Y:S02]  /*1780*/  USHF.L.U32 UR14, UR14, UR5, URZ ;  /* 0x000000050e0e7299 */ /* 0x000fe400080006ff */
[----:B------:R-:W-:Y:S01]  /*1790*/  USHF.L.U32 UR13, UR13, UR4, URZ ;  /* 0x000000040d0d7299 */ /* 0x000fe200080006ff */
[----:B------:R-:W-:Y:S01]  /*17a0*/  UMOV UR50, UR10 ;  /* 0x0000000a00327c82 */ /* 0x000fe20008000000 */
[----:B------:R-:W-:Y:S10]  /*17b0*/  BRA.U !UP0, `(.L_x_19) ;  /* 0x0000000108b87547 */ /* 0x000ff4000b800000 */
[----:B------:R-:W2:Y:S01]  /*17c0*/  LDCU.128 UR4, c[0x0][0xb10] ;  /* 0x00016200ff0477ac */ /* 0x000ea20008000c00 */
[----:B------:R-:W3:Y:S01]  /*17d0*/  LDCU UR23, c[0x0][0x370] ;  /* 0x00006e00ff1777ac */ /* 0x000ee20008000800 */
[----:B------:R-:W4:Y:S01]  /*17e0*/  LDCU UR22, c[0x0][0x374] ;  /* 0x00006e80ff1677ac */ /* 0x000f220008000800 */
[----:B------:R-:W1:Y:S01]  /*17f0*/  LDCU UR50, c[0x0][0xb0c] ;  /* 0x00016180ff3277ac */ /* 0x000e620008000800 */
[----:B------:R-:W3:Y:S01]  /*1800*/  LDCU UR21, c[0x0][0xb20] ;  /* 0x00016400ff1577ac */ /* 0x000ee20008000800 */
[----:B------:R-:W3:Y:S01]  /*1810*/  LDCU.64 UR8, c[0x0][0xb28] ;  /* 0x00016500ff0877ac */ /* 0x000ee20008000a00 */
[----:B--2---:R-:W-:Y:S02]  /*1820*/  UISETP.NE.AND UP0, UPT, UR6, 0x1, UPT ;  /* 0x000000010600788c */ /* 0x004fe4000bf05270 */
[----:B----4-:R-:W-:Y:S02]  /*1830*/  UIMAD.WIDE.U32 UR28, UR22, UR7, URZ ;  /* 0x00000007161c72a5 */ /* 0x010fe4000f8e00ff */
[----:B------:R-:W-:-:S02]  /*1840*/  UISETP.NE.AND UP2, UPT, UR20, 0x1, UPT ;  /* 0x000000011400788c */ /* 0x000fc4000bf45270 */
[----:B-1----:R-:W-:Y:S02]  /*1850*/  UISETP.NE.AND UP1, UPT, UR50, 0x1, UPT ;  /* 0x000000013200788c */ /* 0x002fe4000bf25270 */
[----:B------:R-:W-:Y:S02]  /*1860*/  UIMAD.WIDE.U32 UR32, UR51, UR7, URZ ;  /* 0x00000007332072a5 */ /* 0x000fe4000f8e00ff */
[----:B---3--:R-:W-:Y:S01]  /*1870*/  UIMAD.WIDE.U32 UR24, UR23, UR4, URZ ;  /* 0x00000004171872a5 */ /* 0x008fe2000f8e00ff */
[----:B------:R-:W-:Y:S01]  /*1880*/  UMOV UR7, UR29 ;  /* 0x0000001d00077c82 */ /* 0x000fe20008000000 */
[----:B------:R-:W-:Y:S02]  /*1890*/  UIMAD.WIDE.U32 UR28, UR10, UR4, URZ ;  /* 0x000000040a1c72a5 */ /* 0x000fe4000f8e00ff */
[----:B------:R-:W-:-:S03]  /*18a0*/  @UP0 USHF.R.U32.HI UR22, URZ, UR21, UR7 ;  /* 0x00000015ff160299 */ /* 0x000fc60008011607 */
[----:B------:R-:W-:Y:S02]  /*18b0*/  @UP1 USHF.R.U32.HI UR23, URZ, UR5, UR25 ;  /* 0x00000005ff171299 */ /* 0x000fe40008011619 */
[----:B------:R-:W-:Y:S02]  /*18c0*/  UIMAD.WIDE.U32 UR24, UR22, UR8, URZ ;  /* 0x00000008161872a5 */ /* 0x000fe4000f8e00ff */
[----:B------:R-:W-:Y:S02]  /*18d0*/  USHF.R.U32.HI UR33, URZ, UR21, UR33 ;  /* 0x00000015ff217299 */ /* 0x000fe40008011621 */
[----:B------:R-:W-:Y:S02]  /*18e0*/  UIMAD.WIDE.U32 UR34, UR23, UR8, URZ ;  /* 0x00000008172272a5 */ /* 0x000fe4000f8e00ff */
[----:B------:R-:W-:Y:S02]  /*18f0*/  @UP2 USHF.R.U32.HI UR22, URZ, UR9, UR25 ;  /* 0x00000009ff162299 */ /* 0x000fe40008011619 */
[----:B------:R-:W-:-:S02]  /*1900*/  USHF.R.U32.HI UR29, URZ, UR5, UR29 ;  /* 0x00000005ff1d7299 */ /* 0x000fc4000801161d */
[----:B------:R-:W-:Y:S02]  /*1910*/  USEL UR33, UR51, UR33, !UP0 ;  /* 0x0000002133217287 */ /* 0x000fe4000c000000 */
[----:B------:R-:W-:Y:S02]  /*1920*/  @UP2 USHF.R.U32.HI UR23, URZ, UR9, UR35 ;  /* 0x00000009ff172299 */ /* 0x000fe40008011623 */
[----:B------:R-:W-:Y:S02]  /*1930*/  UIMAD UR22, UR22, UR20, URZ ;  /* 0x00000014161672a4 */ /* 0x000fe4000f8e02ff */
[----:B------:R-:W-:Y:S02]  /*1940*/  USEL UR29, UR10, UR29, !UP1 ;  /* 0x0000001d0a1d7287 */ /* 0x000fe4000c800000 */
[----:B------:R-:W-:Y:S02]  /*1950*/  UIMAD UR4, UR23, UR20, URZ ;  /* 0x00000014170472a4 */ /* 0x000fe4000f8e02ff */
[----:B------:R-:W-:-:S02]  /*1960*/  UISETP.GE.AND UP0, UPT, UR33, UR22, UPT ;  /* 0x000000162100728c */ /* 0x000fc4000bf06270 */
[----:B------:R-:W-:Y:S02]  /*1970*/  UIMAD.WIDE.U32 UR34, UR33, UR8, URZ ;  /* 0x00000008212272a5 */ /* 0x000fe4000f8e00ff */
[----:B------:R-:W-:Y:S02]  /*1980*/  UISETP.GE.OR UP0, UPT, UR29, UR4, UP0 ;  /* 0x000000041d00728c */ /* 0x000fe40008706670 */
[----:B------:R-:W-:Y:S02]  /*1990*/  USHF.R.U32.HI UR4, URZ, UR9, UR35 ;  /* 0x00000009ff047299 */ /* 0x000fe40008011623 */
[----:B------:R-:W-:Y:S02]  /*19a0*/  UIMAD.WIDE.U32 UR24, UR29, UR8, URZ ;  /* 0x000000081d1872a5 */ /* 0x000fe4000f8e00ff */
[----:B------:R-:W-:Y:S02]  /*19b0*/  USEL UR4, UR33, UR4, !UP2 ;  /* 0x0000000421047287 */ /* 0x000fe4000d000000 */
[----:B------:R-:W-:-:S02]  /*19c0*/  UIADD3 UR5, UPT, UPT, -UR33, URZ, URZ ;  /* 0x000000ff21057290 */ /* 0x000fc4000fffe1ff */
[----:B------:R-:W-:Y:S02]  /*19d0*/  UIADD3 UR8, UPT, UPT, -UR4, URZ, URZ ;  /* 0x000000ff04087290 */ /* 0x000fe4000fffe1ff */
[----:B------:R-:W-:Y:S02]  /*19e0*/  @!UP0 USHF.R.U32.HI UR9, URZ, UR9, UR25 ;  /* 0x00000009ff098299 */ /* 0x000fe40008011619 */
[----:B------:R-:W-:Y:S02]  /*19f0*/  UIMAD UR8, UR20, UR8, UR33 ;  /* 0x00000008140872a4 */ /* 0x000fe4000f8e0221 */
[----:B------:R-:W-:Y:S02]  /*1a00*/  @!UP0 USEL UR9, UR29, UR9, !UP2 ;  /* 0x000000091d098287 */ /* 0x000fe4000d000000 */
[----:B------:R-:W-:Y:S02]  /*1a10*/  UIADD3 UR7, UPT, UPT, -UR29, URZ, URZ ;  /* 0x000000ff1d077290 */ /* 0x000fe4000fffe1ff */
[----:B------:R-:W-:-:S02]  /*1a20*/  @!UP0 UIMAD UR8, UR8, UR23, UR9 ;  /* 0x00000017080882a4 */ /* 0x000fc4000f8e0209 */
[----:B------:R-:W-:Y:S02]  /*1a30*/  @!UP0 UIADD3 UR4, UPT, UPT, UR4, -UR9, URZ ;  /* 0x8000000904048290 */ /* 0x000fe4000fffe0ff */
[----:B------:R-:W-:Y:S02]  /*1a40*/  UIMAD UR5, UR6, UR5, UR51 ;  /* 0x00000005060572a4 */ /* 0x000fe4000f8e0233 */
[----:B------:R-:W-:Y:S02]  /*1a50*/  @!UP0 UIMAD UR33, UR4, UR20, UR29 ;  /* 0x00000014042182a4 */ /* 0x000fe4000f8e021d */
[----:B------:R-:W-:Y:S01]  /*1a60*/  UIMAD UR7, UR50, UR7, UR10 ;  /* 0x00000007320772a4 */ /* 0x000fe2000f8e020a */
[----:B------:R-:W-:Y:S01]  /*1a70*/  @!UP0 UMOV UR29, UR8 ;  /* 0x00000008001d8c82 */ /* 0x000fe20008000000 */
[----:B------:R-:W-:Y:S02]  /*1a80*/  UIMAD UR51, UR33, UR6, UR5 ;  /* 0x00000006213372a4 */ /* 0x000fe4000f8e0205 */
[----:B------:R-:W-:-:S12]  /*1a90*/  UIMAD UR50, UR29, UR50, UR7 ;  /* 0x000000321d3272a4 */ /* 0x000fd8000f8e0207 */
.L_x_19:
[----:B------:R-:W-:-:S09]  /*1aa0*/  UISETP.NE.AND UP0, UPT, UR19, 0x1, UPT ;  /* 0x000000011300788c */ /* 0x000fd2000bf05270 */
[----:B------:R-:W-:Y:S05]  /*1ab0*/  BRA.U UP0, `(.L_x_20) ;  /* 0x0000000100407547 */ /* 0x000fea000b800000 */
[----:B------:R-:W2:Y:S01]  /*1ac0*/  LDCU.128 UR4, c[0x0][0xb10] ;  /* 0x00016200ff0477ac */ /* 0x000ea20008000c00 */
[----:B------:R-:W3:Y:S01]  /*1ad0*/  LDCU UR9, c[0x0][0xb0c] ;  /* 0x00016180ff0977ac */ /* 0x000ee20008000800 */
[----:B------:R-:W4:Y:S01]  /*1ae0*/  LDCU UR8, c[0x0][0xb20] ;  /* 0x00016400ff0877ac */ /* 0x000f220008000800 */
[----:B--2---:R-:W-:Y:S02]  /*1af0*/  UIMAD.WIDE.U32 UR22, UR50, UR4, URZ ;  /* 0x00000004321672a5 */ /* 0x004fe4000f8e00ff */
[----:B------:R-:W-:Y:S02]  /*1b00*/  UIMAD.WIDE.U32 UR20, UR51, UR7, URZ ;  /* 0x00000007331472a5 */ /* 0x000fe4000f8e00ff */
[----:B---3--:R-:W-:Y:S02]  /*1b10*/  UISETP.NE.AND UP1, UPT, UR9, 0x1, UPT ;  /* 0x000000010900788c */ /* 0x008fe4000bf25270 */
[----:B------:R-:W-:Y:S01]  /*1b20*/  UISETP.NE.AND UP0, UPT, UR6, 0x1, UPT ;  /* 0x000000010600788c */ /* 0x000fe2000bf05270 */
[----:B------:R-:W-:Y:S01]  /*1b30*/  UMOV UR7, UR23 ;  /* 0x0000001700077c82 */ /* 0x000fe20008000000 */
[----:B----4-:R-:W-:-:S02]  /*1b40*/  USHF.R.U32.HI UR8, URZ, UR8, UR21 ;  /* 0x00000008ff087299 */ /* 0x010fc40008011615 */
[----:B------:R-:W-:Y:S02]  /*1b50*/  USHF.R.U32.HI UR5, URZ, UR5, UR7 ;  /* 0x00000005ff057299 */ /* 0x000fe40008011607 */
[----:B------:R-:W-:Y:S02]  /*1b60*/  USEL UR8, UR51, UR8, !UP0 ;  /* 0x0000000833087287 */ /* 0x000fe4000c000000 */
[----:B------:R-:W-:-:S04]  /*1b70*/  USEL UR5, UR50, UR5, !UP1 ;  /* 0x0000000532057287 */ /* 0x000fc8000c800000 */
[----:B------:R-:W-:Y:S02]  /*1b80*/  UIADD3 UR4, UPT, UPT, -UR8, UR5, URZ ;  /* 0x0000000508047290 */ /* 0x000fe4000fffe1ff */
[----:B------:R-:W-:Y:S02]  /*1b90*/  UIADD3 UR5, UPT, UPT, UR8, -UR5, URZ ;  /* 0x8000000508057290 */ /* 0x000fe4000fffe0ff */
[----:B------:R-:W-:Y:S02]  /*1ba0*/  UIMAD UR51, UR4, UR6, UR51 ;  /* 0x00000006043372a4 */ /* 0x000fe4000f8e0233 */
[----:B------:R-:W-:-:S12]  /*1bb0*/  UIMAD UR50, UR5, UR9, UR50 ;  /* 0x00000009053272a4 */ /* 0x000fd8000f8e0232 */
.L_x_20:
[----:B------:R-:W-:-:S09]  /*1bc0*/  UISETP.EQ.U32.AND UP0, UPT, UR12, 0x1, UPT ;  /* 0x000000010c00788c */ /* 0x000fd2000bf02070 */
[----:B------:R-:W-:Y:S05]  /*1bd0*/  BRA.U !UP0, `(.L_x_21) ;  /* 0x00000001080c7547 */ /* 0x000fea000b800000 */
[----:B------:R-:W-:Y:S01]  /*1be0*/  UCGABAR_WAIT ;  /* 0x0000000000007dc7 */ /* 0x000fe20008000000 */
[----:B------:R-:W-:Y:S01]  /*1bf0*/  CCTL.IVALL ;  /* 0x00000000ff00798f */ /* 0x000fe20002000000 */
[----:B------:R-:W-:Y:S05]  /*1c00*/  BRA `(.L_x_22) ;  /* 0x0000000000047947 */ /* 0x000fea0003800000 */
.L_x_21:
[----:B------:R-:W-:Y:S06]  /*1c10*/  BAR.SYNC.DEFER_BLOCKING 0x0 ;  /* 0x0000000000007b1d */ /* 0x000fec0000010000 */
.L_x_22:
[----:B------:R-:W-:Y:S05]  /*1c20*/  BRA.U UP3, `(.L_x_23) ;  /* 0x00000025033c7547 */ /* 0x000fea000b800000 */
[----:B------:R-:W2:Y:S01]  /*1c30*/  LDCU UR6, c[0x0][0x38c] ;  /* 0x00007180ff0677ac */ /* 0x000ea20008000800 */
[----:B------:R-:W-:Y:S01]  /*1c40*/  PLOP3.LUT P1, PT, PT, PT, UP5, 0x80, 0x8 ;  /* 0x000000000008781c */ /* 0x000fe20003f2f058 */
[----:B------:R-:W-:Y:S01]  /*1c50*/  IMAD.MOV.U32 R12, RZ, RZ, 0x1 ;  /* 0x00000001ff0c7424 */ /* 0x000fe200078e00ff */
[----:B------:R-:W-:Y:S01]  /*1c60*/  ISETP.NE.AND P2, PT, R0, RZ, P3 ;  /* 0x000000ff0000720c */ /* 0x000fe20001f45270 */
[----:B------:R-:W-:Y:S01]  /*1c70*/  USHF.L.U32 UR5, UR10, 0x5, URZ ;  /* 0x000000050a057899 */ /* 0x000fe200080006ff */
[----:B------:R-:W-:Y:S01]  /*1c80*/  PLOP3.LUT P1, PT, P1, PT, PT, 0x8, 0x80 ;  /* 0x000000000080781c */ /* 0x000fe20000f2e170 */
[----:B------:R-:W-:Y:S01]  /*1c90*/  USHF.L.U32 UR4, UR10, 0x6, URZ ;  /* 0x000000060a047899 */ /* 0x000fe200080006ff */
[----:B------:R-:W-:Y:S01]  /*1ca0*/  CS2R R10, SRZ ;  /* 0x00000000000a7805 */ /* 0x000fe2000001ff00 */
[----:B------:R-:W-:Y:S01]  /*1cb0*/  UMOV UR17, 0x400 ;  /* 0x0000040000117882 */ /* 0x000fe20000000000 */
[----:B------:R-:W-:Y:S01]  /*1cc0*/  UISETP.NE.AND UP1, UPT, UR11, URZ, UPT ;  /* 0x000000ff0b00728c */ /* 0x000fe2000bf25270 */
[----:B------:R-:W-:Y:S01]  /*1cd0*/  IMAD.MOV.U32 R9, RZ, RZ, RZ ;  /* 0x000000ffff097224 */ /* 0x000fe200078e00ff */
[----:B------:R-:W-:Y:S01]  /*1ce0*/  ULEA UR17, UR54, UR17, 0x18 ;  /* 0x0000001136117291 */ /* 0x000fe2000f8ec0ff */
[----:B------:R-:W-:Y:S01]  /*1cf0*/  IMAD.MOV.U32 R8, RZ, RZ, 0x1 ;  /* 0x00000001ff087424 */ /* 0x000fe200078e00ff */
[----:B------:R-:W-:-:S02]  /*1d00*/  ULOP3.LUT UR5, UR5, 0x20, URZ, 0xc0, !UPT ;  /* 0x0000002005057892 */ /* 0x000fc4000f8ec0ff */
[----:B------:R-:W-:Y:S01]  /*1d10*/  ULOP3.LUT UR4, UR4, 0x40, URZ, 0xc0, !UPT ;  /* 0x0000004004047892 */ /* 0x000fe2000f8ec0ff */
[----:B------:R-:W3:Y:S01]  /*1d20*/  LDCU UR19, c[0x0][0x370] ;  /* 0x00006e00ff1377ac */ /* 0x000ee20008000800 */
[----:B--2---:R-:W-:Y:S02]  /*1d30*/  UIADD3 UR7, UPT, UPT, UR6, 0x3f, URZ ;  /* 0x0000003f06077890 */ /* 0x004fe4000fffe0ff */
[----:B------:R-:W-:Y:S02]  /*1d40*/  UIADD3 UR20, UPT, UPT, UR6, 0x7e, URZ ;  /* 0x0000007e06147890 */ /* 0x000fe4000fffe0ff */
[----:B------:R-:W-:Y:S02]  /*1d50*/  USHF.R.S32.HI UR21, URZ, 0x1f, UR7 ;  /* 0x0000001fff157899 */ /* 0x000fe40008011407 */
[----:B------:R-:W-:Y:S02]  /*1d60*/  UIADD3 UR6, UPT, UPT, UR6, -0x1, URZ ;  /* 0xffffffff06067890 */ /* 0x000fe4000fffe0ff */
[----:B------:R-:W-:-:S02]  /*1d70*/  ULEA.HI UR21, UR21, UR7, URZ, 0x6 ;  /* 0x0000000715157291 */ /* 0x000fc4000f8f30ff */
[----:B------:R-:W-:Y:S02]  /*1d80*/  UISETP.GE.U32.AND UP2, UPT, UR6, -0x7f, UPT ;  /* 0xffffff810600788c */ /* 0x000fe4000bf46070 */
[----:B------:R-:W-:Y:S01]  /*1d90*/  USHF.R.S32.HI UR21, URZ, 0x6, UR21 ;  /* 0x00000006ff157899 */ /* 0x000fe20008011415 */
[----:B------:R-:W2:Y:S03]  /*1da0*/  LDCU.64 UR22, c[0x0][0x348] ;  /* 0x00006900ff1677ac */ /* 0x000ea60008000a00 */
[----:B------:R-:W-:Y:S01]  /*1db0*/  UISETP.LT.U32.AND UP0, UPT, UR21, 0x24, UPT ;  /* 0x000000241500788c */ /* 0x000fe2000bf01070 */
[----:B------:R-:W4:Y:S03]  /*1dc0*/  LDCU UR18, c[0x0][0x374] ;  /* 0x00006e80ff1277ac */ /* 0x000f260008000800 */
[----:B------:R-:W-:-:S02]  /*1dd0*/  USEL UR41, UR21, 0x24, UP0 ;  /* 0x0000002415297887 */ /* 0x000fc40008000000 */
[----:B------:R-:W-:Y:S02]  /*1de0*/  USEL UR26, UR26, 0x2, UP1 ;  /* 0x000000021a1a7887 */ /* 0x000fe40008800000 */
[----:B------:R-:W-:Y:S02]  /*1df0*/  UIADD3 UR25, UPT, UPT, UR41, -0x1, URZ ;  /* 0xffffffff29197890 */ /* 0x000fe4000fffe0ff */
[----:B------:R-:W-:Y:S02]  /*1e00*/  @UP2 UIADD3 UR25, UPT, UPT, UR41, URZ, URZ ;  /* 0x000000ff29192290 */ /* 0x000fe4000fffe0ff */
[----:B------:R-:W-:Y:S02]  /*1e10*/  UIADD3 UR40, UPT, UPT, UR17, 0x2600, UR16 ;  /* 0x0000260011287890 */ /* 0x000fe4000fffe010 */
[----:B------:R-:W-:Y:S02]  /*1e20*/  UIADD3 UR24, UPT, UPT, UR25, 0x1, URZ ;  /* 0x0000000119187890 */ /* 0x000fe4000fffe0ff */
[----:B------:R-:W-:-:S02]  /*1e30*/  UIADD3 UR39, UPT, UPT, UR17, 0x26600, UR15 ;  /* 0x0002660011277890 */ /* 0x000fc4000fffe00f */
[----:B------:R-:W-:Y:S02]  /*1e40*/  ULEA UR31, UR31, UR5, 0x4 ;  /* 0x000000051f1f7291 */ /* 0x000fe4000f8e20ff */
[----:B------:R-:W-:Y:S02]  /*1e50*/  ULEA UR30, UR30, UR4, 0x5 ;  /* 0x000000041e1e7291 */ /* 0x000fe4000f8e28ff */
[----:B------:R-:W-:Y:S02]  /*1e60*/  UIADD3 UR38, UPT, UPT, UR21, -UR41, URZ ;  /* 0x8000002915267290 */ /* 0x000fe4000fffe0ff */
[----:B------:R-:W-:Y:S01]  /*1e70*/  UIADD3 UR25, UPT, UPT, -UR25, URZ, URZ ;  /* 0x000000ff19197290 */ /* 0x000fe2000fffe1ff */
[----:B--234-:R-:W-:-:S11]  /*1e80*/  UMOV UR29, URZ ;  /* 0x000000ff001d7c82 */ /* 0x01cfd60008000000 */
.L_x_43:
[----:B------:R-:W-:-:S09]  /*1e90*/  UISETP.NE.AND UP0, UPT, UR54, URZ, UPT ;  /* 0x000000ff3600728c */ /* 0x000fd2000bf05270 */
[----:B------:R-:W-:Y:S05]  /*1ea0*/  BRA.U UP0, `(.L_x_24) ;  /* 0x0000000100287547 */ /* 0x000fea000b800000 */
[----:B------:R-:W-:Y:S02]  /*1eb0*/  LEA R0, R9, UR17, 0x3 ;  /* 0x0000001109007c11 */ /* 0x000fe4000f8e18ff */
[----:B------:R-:W-:-:S04]  /*1ec0*/  SHF.L.U32 R2, R8, 0x1f, RZ ;  /* 0x0000001f08027819 */ /* 0x000fc800000006ff */
[----:B------:R-:W2:Y:S02]  /*1ed0*/  SYNCS.PHASECHK.TRANS64.TRYWAIT P0, [R0+URZ+0x2d0], R2 ;  /* 0x0002d002000075a7 */ /* 0x000ea400080011ff */
[----:B--2---:R-:W-:Y:S05]  /*1ee0*/  @!P0 BRA `(.L_x_25) ;  /* 0x0000006000b88947 */ /* 0x004fea0003800000 */
.L_x_146:
[----:B------:R-:W-:Y:S01]  /*1ef0*/  VIADD R9, R9, 0x1 ;  /* 0x0000000109097836 */ /* 0x000fe20000000000 */
[----:B------:R2:W-:Y:S04]  /*1f00*/  SYNCS.ARRIVE.TRANS64.A1T0 RZ, [R0+URZ+0x2c0], RZ ;  /* 0x0002c0ff00ff79a7 */ /* 0x0005e800081000ff */
[----:B------:R-:W-:-:S04]  /*1f10*/  ISETP.NE.AND P0, PT, R9, 0x2, PT ;  /* 0x000000020900780c */ /* 0x000fc80003f05270 */
[----:B------:R-:W-:Y:S02]  /*1f20*/  SEL R9, R9, RZ, P0 ;  /* 0x000000ff09097207 */ /* 0x000fe40000000000 */
[----:B--2---:R-:W-:-:S04]  /*1f30*/  SEL R0, RZ, 0x1, P0 ;  /* 0x00000001ff007807 */ /* 0x004fc80000000000 */
[----:B------:R-:W-:-:S07]  /*1f40*/  LOP3.LUT R8, R8, R0, RZ, 0x3c, !PT ;  /* 0x0000000008087212 */ /* 0x000fce00078e3cff */
.L_x_24:
[----:B------:R-:W-:Y:S01]  /*1f50*/  UISETP.GE.U32.AND UP0, UPT, UR20, 0x7f, UPT ;  /* 0x0000007f1400788c */ /* 0x000fe2000bf06070 */
[----:B------:R-:W-:Y:S01]  /*1f60*/  SHF.L.U32 R0, R12, 0x1f, RZ ;  /* 0x0000001f0c007819 */ /* 0x000fe200000006ff */
[----:B------:R-:W-:Y:S02]  /*1f70*/  ULEA.HI UR35, UR50, UR50, URZ, 0x1 ;  /* 0x0000003232237291 */ /* 0x000fe4000f8f08ff */
[----:B------:R-:W-:Y:S02]  /*1f80*/  ULEA UR4, UR29, UR17, 0x3 ;  /* 0x000000111d047291 */ /* 0x000fe4000f8e18ff */
[----:B------:R-:W-:Y:S02]  /*1f90*/  USHF.L.U32 UR35, UR35, 0x6, URZ ;  /* 0x0000000623237899 */ /* 0x000fe400080006ff */
[----:B------:R-:W-:Y:S02]  /*1fa0*/  ULEA UR11, UR51, UR31, 0x6 ;  /* 0x0000001f330b7291 */ /* 0x000fe4000f8e30ff */
[----:B------:R-:W-:-:S03]  /*1fb0*/  ULOP3.LUT UR35, UR35, 0xffffff80, URZ, 0xc0, !UPT ;  /* 0xffffff8023237892 */ /* 0x000fc6000f8ec0ff */
[----:B------:R2:W3:Y:S01]  /*1fc0*/  SYNCS.PHASECHK.TRANS64.TRYWAIT P0, [UR4+0x120], R0 ;  /* 0x00012000ff0075a7 */ /* 0x0004e20008001104 */
[----:B------:R-:W-:Y:S01]  /*1fd0*/  UIADD3 UR35, UPT, UPT, UR30, UR35, URZ ;  /* 0x000000231e237290 */ /* 0x000fe2000fffe0ff */
[----:B------:R-:W-:Y:S01]  /*1fe0*/  UMOV UR4, URZ ;  /* 0x000000ff00047c82 */ /* 0x000fe20008000000 */
[----:B------:R-:W-:Y:S10]  /*1ff0*/  BRA.U !UP0, `(.L_x_26) ;  /* 0x0000000108c87547 */ /* 0x000ff4000b800000 */
[----:B------:R-:W-:Y:S01]  /*2000*/  UMOV UR5, UR25 ;  /* 0x0000001900057c82 */ /* 0x000fe20008000000 */
[----:B------:R-:W-:Y:S01]  /*2010*/  UMOV UR50, UR29 ;  /* 0x0000001d00327c82 */ /* 0x000fe20008000000 */
[----:B------:R-:W-:-:S05]  /*2020*/  UMOV UR34, URZ ;  /* 0x000000ff00227c82 */ /* 0x000fca0008000000 */
.L_x_32:
[----:B------:R-:W-:Y:S01]  /*2030*/  ULEA UR33, UR50, UR17, 0x3 ;  /* 0x0000001132217291 */ /* 0x000fe2000f8e18ff */
[----:B---3--:R-:W-:Y:S01]  /*2040*/  @P3 MOV R2, 0x3000 ;  /* 0x0000300000023802 */ /* 0x008fe20000000f00 */
[----:B-1-34-:R-:W-:Y:S10]  /*2050*/  @P0 BRA `(.L_x_27) ;  /* 0x00000000000c0947 */ /* 0x01aff40003800000 */
[----:B------:R-:W-:-:S04]  /*2060*/  SHF.L.U32 R3, R12, 0x1f, RZ ;  /* 0x0000001f0c037819 */ /* 0x000fc800000006ff */
[----:B------:R-:W3:Y:S02]  /*2070*/  SYNCS.PHASECHK.TRANS64.TRYWAIT P0, [UR33+0x120], R3 ;  /* 0x00012003ff0075a7 */ /* 0x000ee40008001121 */
[----:B---3--:R-:W-:Y:S05]  /*2080*/  @!P0 BRA `(.L_x_28) ;  /* 0x0000006000648947 */ /* 0x008fea0003800000 */
.L_x_27:
[----:B------:R3:W-:Y:S01]  /*2090*/  @P3 SYNCS.ARRIVE.TRANS64 RZ, [UR33], R2 ;  /* 0x00000002ffff39a7 */ /* 0x0007e20008000021 */
[----:B------:R-:W-:Y:S02]  /*20a0*/  ULOP3.LUT UR4, UR26, 0x2, URZ, 0xfc, !UPT ;  /* 0x000000021a047892 */ /* 0x000fe4000f8efcff */
[----:B------:R-:W-:Y:S02]  /*20b0*/  UIADD3 UR5, UPT, UPT, UR5, 0x1, URZ ;  /* 0x0000000105057890 */ /* 0x000fe4000fffe0ff */
[----:B------:R-:W-:Y:S02]  /*20c0*/  UISETP.NE.AND UP0, UPT, UR4, 0x2, UPT ;  /* 0x000000020400788c */ /* 0x000fe4000bf05270 */
[----:B------:R-:W-:-:S07]  /*20d0*/  UISETP.NE.AND UP2, UPT, UR5, 0x1, UPT ;  /* 0x000000010500788c */ /* 0x000fce000bf45270 */
[----:B------:R-:W-:Y:S05]  /*20e0*/  BRA.U UP0, `(.L_x_29) ;  /* 0x0000000100047547 */ /* 0x000fea000b800000 */
[----:B-1----:R-:W-:Y:S05]  /*20f0*/  BPT.TRAP 0x1 ;  /* 0x000000040000795c */ /* 0x002fea0000300000 */
.L_x_29:
[----:B------:R-:W-:Y:S04]  /*2100*/  BSSY.RECONVERGENT B0, `(.L_x_30) ;  /* 0x0000003000007945 */ /* 0x000fe80003800200 */
[----:B------:R-:W-:Y:S05]  /*2110*/  @!P2 BRA `(.L_x_31) ;  /* 0x000000000004a947 */ /* 0x000fea0003800000 */
[----:B-1----:R-:W-:Y:S05]  /*2120*/  BPT.TRAP 0x1 ;  /* 0x000000040000795c */ /* 0x002fea0000300000 */
.L_x_31:
[----:B-1----:R-:W-:Y:S05]  /*2130*/  BSYNC.RECONVERGENT B0 ;  /* 0x0000000000007941 */ /* 0x002fea0003800200 */
.L_x_30:
[----:B------:R-:W-:Y:S02]  /*2140*/  UIADD3 UR29, UPT, UPT, UR50, 0x1, URZ ;  /* 0x00000001321d7890 */ /* 0x000fe4000fffe0ff */
[----:B------:R-:W-:Y:S02]  /*2150*/  ULEA UR32, UR50, UR16, 0xc ;  /* 0x0000001032207291 */ /* 0x000fe4000f8e60ff */
[----:B------:R-:W-:Y:S02]  /*2160*/  UISETP.NE.AND UP0, UPT, UR29, 0x24, UPT ;  /* 0x000000241d00788c */ /* 0x000fe4000bf05270 */
[----:B------:R-:W-:Y:S02]  /*2170*/  UIADD3 UR46, UP1, UPT, UR22, 0x80, URZ ;  /* 0x00000080162e7890 */ /* 0x000fe4000ff3e0ff */
[----:B------:R-:W-:Y:S02]  /*2180*/  USEL UR6, URZ, 0x1, UP0 ;  /* 0x00000001ff067887 */ /* 0x000fe40008000000 */
[----:B------:R-:W-:-:S02]  /*2190*/  USEL UR29, UR29, URZ, UP0 ;  /* 0x000000ff1d1d7287 */ /* 0x000fc40008000000 */
[----:B------:R-:W-:Y:S02]  /*21a0*/  ULEA UR8, UR50, UR15, 0xb ;  /* 0x0000000f32087291 */ /* 0x000fe4000f8e58ff */
[----:B------:R-:W-:Y:S01]  /*21b0*/  UIADD3 UR44, UP0, UPT, UR22, 0x180, URZ ;  /* 0x00000180162c7890 */ /* 0x000fe2000ff1e0ff */
[----:B------:R-:W-:Y:S01]  /*21c0*/  LOP3.LUT R12, R12, UR6, RZ, 0x3c, !PT ;  /* 0x000000060c0c7c12 */ /* 0x000fe2000f8e3cff */
[----:B------:R-:W-:Y:S02]  /*21d0*/  ULEA UR4, UR29, UR17, 0x3 ;  /* 0x000000111d047291 */ /* 0x000fe4000f8e18ff */
[----:B------:R-:W-:Y:S01]  /*21e0*/  ULOP3.LUT UR33, UR33, 0xfefffff8, URZ, 0xc0, !UPT ;  /* 0xfefffff821217892 */ /* 0x000fe2000f8ec0ff */
[----:B--2---:R-:W-:Y:S01]  /*21f0*/  SHF.L.U32 R0, R12, 0x1f, RZ ;  /* 0x0000001f0c007819 */ /* 0x004fe200000006ff */
[----:B------:R-:W-:Y:S02]  /*2200*/  UIADD3.X UR47, UPT, UPT, URZ, UR23, URZ, UP1, !UPT ;  /* 0x00000017ff2f7290 */ /* 0x000fe40008ffe4ff */
[----:B------:R-:W-:-:S02]  /*2210*/  UIADD3 UR32, UPT, UPT, UR17, 0x2600, UR32 ;  /* 0x0000260011207890 */ /* 0x000fc4000fffe020 */
[----:B------:R-:W-:Y:S01]  /*2220*/  UPRMT UR7, URZ, 0x5410, UR14 ;  /* 0x00005410ff077896 */ /* 0x000fe2000800000e */
[----:B------:R4:W1:Y:S01]  /*2230*/  SYNCS.PHASECHK.TRANS64.TRYWAIT P0, [UR4+0x120], R0 ;  /* 0x00012000ff0075a7 */ /* 0x0008620008001104 */
[----:B------:R-:W-:Y:S02]  /*2240*/  UIADD3 UR8, UPT, UPT, UR17, 0x26600, UR8 ;  /* 0x0002660011087890 */ /* 0x000fe4000fffe008 */
[----:B------:R-:W-:Y:S02]  /*2250*/  UIADD3.X UR45, UPT, UPT, URZ, UR23, URZ, UP0, !UPT ;  /* 0x00000017ff2d7290 */ /* 0x000fe400087fe4ff */
[----:B------:R-:W-:Y:S01]  /*2260*/  UPRMT UR6, URZ, 0x5410, UR13 ;  /* 0x00005410ff067896 */ /* 0x000fe2000800000d */
[----:B------:R-:W-:Y:S01]  /*2270*/  UMOV UR42, 0x0 ;  /* 0x00000000002a7882 */ /* 0x000fe20000000000 */
[----:B------:R-:W-:Y:S01]  /*2280*/  UMOV UR43, 0x10000000 ;  /* 0x10000000002b7882 */ /* 0x000fe20000000000 */
[----:B------:R-:W-:Y:S01]  /*2290*/  UMOV UR10, UR34 ;  /* 0x00000022000a7c82 */ /* 0x000fe20008000000 */
[----:B------:R-:W-:Y:S01]  /*22a0*/  UMOV UR12, UR36 ;  /* 0x00000024000c7c82 */ /* 0x000fe20008000000 */
[----:B------:R-:W-:Y:S01]  /*22b0*/  UMOV UR9, UR33 ;  /* 0x0000002100097c82 */ /* 0x000fe20008000000 */
[----:B------:R2:W-:Y:S01]  /*22c0*/  UTMALDG.3D.MULTICAST.2CTA [UR32], [UR46], UR7, desc[UR42] ;  /* 0x00002a202e0073b4 */ /* 0x0005e20008211807 */
[----:B------:R-:W-:Y:S01]  /*22d0*/  UMOV UR4, UR24 ;  /* 0x0000001800047c82 */ /* 0x000fe20008000000 */
[----:B------:R-:W-:Y:S01]  /*22e0*/  UMOV UR50, UR29 ;  /* 0x0000001d00327c82 */ /* 0x000fe20008000000 */
[----:B------:R4:W-:Y:S01]  /*22f0*/  UTMALDG.3D.MULTICAST.2CTA [UR8], [UR44], UR6, desc[UR42] ;  /* 0x00002a082c0073b4 */ /* 0x0009e20008211806 */
[----:B--2---:R-:W-:Y:S01]  /*2300*/  UIADD3 UR34, UPT, UPT, UR34, 0x40, URZ ;  /* 0x0000004022227890 */ /* 0x004fe2000fffe0ff */
[----:B------:R-:W-:Y:S11]  /*2310*/  BRA.U UP2, `(.L_x_32) ;  /* 0xfffffffd02447547 */ /* 0x000ff6000b83ffff */
.L_x_26:
[----:B------:R-:W-:Y:S01]  /*2320*/  ULEA UR5, UR29, UR17, 0x3 ;  /* 0x000000111d057291 */ /* 0x000fe2000f8e18ff */
[----:B--2-4-:R-:W-:Y:S01]  /*2330*/  SHF.L.U32 R0, R12, 0x1f, RZ ;  /* 0x0000001f0c007819 */ /* 0x014fe200000006ff */
[----:B------:R-:W-:Y:S01]  /*2340*/  @!P1 SYNCS.ARRIVE.TRANS64.A1T0 RZ, [UR17+0x258], RZ ;  /* 0x000258ffffff99a7 */ /* 0x000fe20008100011 */
[----:B------:R-:W-:-:S06]  /*2350*/  UISETP.GT.AND UP0, UPT, UR21, UR41, UPT ;  /* 0x000000291500728c */ /* 0x000fcc000bf04270 */
[----:B-1-3--:R1:W2:Y:S03]  /*2360*/  SYNCS.PHASECHK.TRANS64.TRYWAIT P0, [UR5+0x120], R0 ;  /* 0x00012000ff0075a7 */ /* 0x00a2a60008001105 */
[----:B------:R-:W-:Y:S05]  /*2370*/  BRA.U !UP0, `(.L_x_33) ;  /* 0x0000000108b87547 */ /* 0x000fea000b800000 */
[----:B------:R-:W-:Y:S01]  /*2380*/  UIADD3 UR6, UPT, UPT, UR38, UR4, URZ ;  /* 0x0000000426067290 */ /* 0x000fe2000fffe0ff */
[----:B------:R-:W-:-:S11]  /*2390*/  UMOV UR50, UR29 ;  /* 0x0000001d00327c82 */ /* 0x000fd60008000000 */
.L_x_39:
[----:B------:R-:W-:Y:S01]  /*23a0*/  ULEA UR33, UR50, UR17, 0x3 ;  /* 0x0000001132217291 */ /* 0x000fe2000f8e18ff */
[----:B--2---:R-:W-:Y:S01]  /*23b0*/  @P3 MOV R2, 0x3000 ;  /* 0x0000300000023802 */ /* 0x004fe20000000f00 */
[----:B--2-4-:R-:W-:Y:S10]  /*23c0*/  @P0 BRA `(.L_x_34) ;  /* 0x00000000000c0947 */ /* 0x014ff40003800000 */
[----:B------:R-:W-:-:S04]  /*23d0*/  SHF.L.U32 R3, R12, 0x1f, RZ ;  /* 0x0000001f0c037819 */ /* 0x000fc800000006ff */
[----:B------:R-:W2:Y:S02]  /*23e0*/  SYNCS.PHASECHK.TRANS64.TRYWAIT P0, [UR33+0x120], R3 ;  /* 0x00012003ff0075a7 */ /* 0x000ea40008001121 */
[----:B--2---:R-:W-:Y:S05]  /*23f0*/  @!P0 BRA `(.L_x_35) ;  /* 0x0000005c00a08947 */ /* 0x004fea0003800000 */
.L_x_34:
[----:B------:R2:W-:Y:S01]  /*2400*/  @P3 SYNCS.ARRIVE.TRANS64 RZ, [UR33], R2 ;  /* 0x00000002ffff39a7 */ /* 0x0005e20008000021 */
[----:B------:R-:W-:-:S04]  /*2410*/  ULOP3.LUT UR5, UR26, 0x2, URZ, 0xfc, !UPT ;  /* 0x000000021a057892 */ /* 0x000fc8000f8efcff */
[----:B------:R-:W-:-:S09]  /*2420*/  UISETP.NE.AND UP0, UPT, UR5, 0x2, UPT ;  /* 0x000000020500788c */ /* 0x000fd2000bf05270 */
[----:B------:R-:W-:Y:S05]  /*2430*/  BRA.U UP0, `(.L_x_36) ;  /* 0x0000000100047547 */ /* 0x000fea000b800000 */
[----:B------:R-:W-:Y:S05]  /*2440*/  BPT.TRAP 0x1 ;  /* 0x000000040000795c */ /* 0x000fea0000300000 */
.L_x_36:
[----:B------:R-:W-:Y:S04]  /*2450*/  BSSY.RECONVERGENT B0, `(.L_x_37) ;  /* 0x0000003000007945 */ /* 0x000fe80003800200 */
[----:B------:R-:W-:Y:S05]  /*2460*/  @!P2 BRA `(.L_x_38) ;  /* 0x000000000004a947 */ /* 0x000fea0003800000 */
[----:B------:R-:W-:Y:S05]  /*2470*/  BPT.TRAP 0x1 ;  /* 0x000000040000795c */ /* 0x000fea0000300000 */
.L_x_38:
[----:B------:R-:W-:Y:S05]  /*2480*/  BSYNC.RECONVERGENT B0 ;  /* 0x0000000000007941 */ /* 0x000fea0003800200 */
.L_x_37:
[----:B------:R-:W-:Y:S02]  /*2490*/  UIADD3 UR29, UPT, UPT, UR50, 0x1, URZ ;  /* 0x00000001321d7890 */ /* 0x000fe4000fffe0ff */
[----:B------:R-:W-:Y:S02]  /*24a0*/  UIADD3 UR46, UP1, UPT, UR22, 0x80, URZ ;  /* 0x00000080162e7890 */ /* 0x000fe4000ff3e0ff */
[----:B------:R-:W-:Y:S02]  /*24b0*/  UISETP.NE.AND UP0, UPT, UR29, 0x24, UPT ;  /* 0x000000241d00788c */ /* 0x000fe4000bf05270 */
[----:B------:R-:W-:Y:S02]  /*24c0*/  USHF.L.U32 UR34, UR4, 0x6, URZ ;  /* 0x0000000604227899 */ /* 0x000fe400080006ff */
[----:B------:R-:W-:Y:S02]  /*24d0*/  USEL UR7, URZ, 0x1, UP0 ;  /* 0x00000001ff077887 */ /* 0x000fe40008000000 */
[----:B------:R-:W-:-:S02]  /*24e0*/  USEL UR29, UR29, URZ, UP0 ;  /* 0x000000ff1d1d7287 */ /* 0x000fc40008000000 */
[----:B------:R-:W-:Y:S02]  /*24f0*/  UIADD3 UR44, UP0, UPT, UR22, 0x180, URZ ;  /* 0x00000180162c7890 */ /* 0x000fe4000ff1e0ff */
[----:B------:R-:W-:Y:S01]  /*2500*/  ULEA UR5, UR29, UR17, 0x3 ;  /* 0x000000111d057291 */ /* 0x000fe2000f8e18ff */
[----:B------:R-:W-:Y:S01]  /*2510*/  LOP3.LUT R12, R12, UR7, RZ, 0x3c, !PT ;  /* 0x000000070c0c7c12 */ /* 0x000fe2000f8e3cff */
[----:B------:R-:W-:Y:S02]  /*2520*/  ULOP3.LUT UR33, UR33, 0xfefffff8, URZ, 0xc0, !UPT ;  /* 0xfefffff821217892 */ /* 0x000fe4000f8ec0ff */
[----:B------:R-:W-:Y:S01]  /*2530*/  ULEA UR32, UR50, UR40, 0xc ;  /* 0x0000002832207291 */ /* 0x000fe2000f8e60ff */
[----:B-1----:R-:W-:Y:S01]  /*2540*/  SHF.L.U32 R0, R12, 0x1f, RZ ;  /* 0x0000001f0c007819 */ /* 0x002fe200000006ff */
[----:B------:R-:W-:Y:S02]  /*2550*/  UPRMT UR7, URZ, 0x5410, UR14 ;  /* 0x00005410ff077896 */ /* 0x000fe4000800000e */
[----:B------:R-:W-:Y:S01]  /*2560*/  UIADD3.X UR47, UPT, UPT, URZ, UR23, URZ, UP1, !UPT ;  /* 0x00000017ff2f7290 */ /* 0x000fe20008ffe4ff */
[----:B------:R3:W4:Y:S01]  /*2570*/  SYNCS.PHASECHK.TRANS64.TRYWAIT P0, [UR5+0x120], R0 ;  /* 0x00012000ff0075a7 */ /* 0x0007220008001105 */
[----:B------:R-:W-:-:S02]  /*2580*/  ULEA UR8, UR50, UR39, 0xb ;  /* 0x0000002732087291 */ /* 0x000fc4000f8e58ff */
[----:B------:R-:W-:Y:S02]  /*2590*/  UPRMT UR5, URZ, 0x5410, UR13 ;  /* 0x00005410ff057896 */ /* 0x000fe4000800000d */
[----:B------:R-:W-:Y:S01]  /*25a0*/  UIADD3.X UR45, UPT, UPT, URZ, UR23, URZ, UP0, !UPT ;  /* 0x00000017ff2d7290 */ /* 0x000fe200087fe4ff */
[----:B------:R-:W-:Y:S01]  /*25b0*/  UMOV UR42, 0x0 ;  /* 0x00000000002a7882 */ /* 0x000fe20000000000 */
[----:B------:R-:W-:Y:S01]  /*25c0*/  UMOV UR43, 0x10000000 ;  /* 0x10000000002b7882 */ /* 0x000fe20000000000 */
[----:B------:R-:W-:Y:S01]  /*25d0*/  UMOV UR12, UR36 ;  /* 0x00000024000c7c82 */ /* 0x000fe20008000000 */
[----:B------:R-:W-:Y:S01]  /*25e0*/  UMOV UR9, UR33 ;  /* 0x0000002100097c82 */ /* 0x000fe20008000000 */
[----:B------:R-:W-:Y:S01]  /*25f0*/  UMOV UR10, UR34 ;  /* 0x00000022000a7c82 */ /* 0x000fe20008000000 */
[----:B------:R3:W-:Y:S01]  /*2600*/  UTMALDG.3D.MULTICAST.2CTA [UR32], [UR46], UR7, desc[UR42] ;  /* 0x00002a202e0073b4 */ /* 0x0007e20008211807 */
[----:B------:R-:W-:Y:S01]  /*2610*/  UIADD3 UR4, UPT, UPT, UR4, 0x1, URZ ;  /* 0x0000000104047890 */ /* 0x000fe2000fffe0ff */
[----:B------:R-:W-:-:S03]  /*2620*/  UMOV UR50, UR29 ;  /* 0x0000001d00327c82 */ /* 0x000fc60008000000 */
[----:B------:R-:W-:Y:S01]  /*2630*/  UISETP.NE.AND UP0, UPT, UR4, UR6, UPT ;  /* 0x000000060400728c */ /* 0x000fe2000bf05270 */
[----:B------:R3:W-:Y:S08]  /*2640*/  UTMALDG.3D.MULTICAST.2CTA [UR8], [UR44], UR5, desc[UR42] ;  /* 0x00002a082c0073b4 */ /* 0x0007f00008211805 */
[----:B---3--:R-:W-:Y:S05]  /*2650*/  BRA.U UP0, `(.L_x_39) ;  /* 0xfffffffd00507547 */ /* 0x008fea000b83ffff */
.L_x_33:
[C---:B------:R-:W-:Y:S01]  /*2660*/  LEA R3, R11.reuse, UR17, 0x3 ;  /* 0x000000110b037c11 */ /* 0x040fe2000f8e18ff */
[----:B------:R-:W-:Y:S01]  /*2670*/  NOP ;  /* 0x0000000000007918 */ /* 0x000fe20000000000 */
[----:B-1----:R-:W-:Y:S02]  /*2680*/  SHF.L.U32 R0, R10, 0x1f, RZ ;  /* 0x0000001f0a007819 */ /* 0x002fe400000006ff */
[----:B------:R-:W-:Y:S02]  /*2690*/  LEA R4, R11, UR17, 0x4 ;  /* 0x000000110b047c11 */ /* 0x000fe4000f8e20ff */
[----:B--2-4-:R-:W1:Y:S02]  /*26a0*/  SYNCS.PHASECHK.TRANS64.TRYWAIT P0, [R3+URZ+0x260], R0 ;  /* 0x00026000030075a7 */ /* 0x014e6400080011ff */
[----:B-1----:R-:W-:Y:S05]  /*26b0*/  @!P0 BRA `(.L_x_40) ;  /* 0x0000005c00088947 */ /* 0x002fea0003800000 */
.L_x_149:
[----:B------:R-:W2:Y:S01]  /*26c0*/  LDS.128 R4, [R4+0x2f0] ;  /* 0x0002f00004047984 */ /* 0x000ea20000000c00 */
[----:B------:R-:W-:Y:S01]  /*26d0*/  UISETP.GE.AND UP0, UPT, UR37, 0x1, UPT ;  /* 0x000000012500788c */ /* 0x000fe2000bf06270 */
[----:B------:R-:W-:Y:S01]  /*26e0*/  @!PT LDS RZ, [RZ] ;  /* 0x00000000fffff984 */ /* 0x000fe20000000800 */
[----:B------:R-:W-:Y:S01]  /*26f0*/  @!PT LDS RZ, [RZ] ;  /* 0x00000000fffff984 */ /* 0x000fe20000000800 */
[----:B------:R-:W-:Y:S01]  /*2700*/  @!PT LDS RZ, [RZ] ;  /* 0x00000000fffff984 */ /* 0x000fe20000000800 */
[----:B------:R-:W-:Y:S01]  /*2710*/  @!PT LDS RZ, [RZ] ;  /* 0x00000000fffff984 */ /* 0x000fe20000000800 */
[----:B------:R3:W-:Y:S06]  /*2720*/  MEMBAR.ALL.CTA ;  /* 0x0000000000007992 */ /* 0x0007ec0000008000 */
[----:B---3--:R-:W3:Y:S01]  /*2730*/  FENCE.VIEW.ASYNC.S ;  /* 0x00000000000073c6 */ /* 0x008ee20000000000 */
[----:B--2---:R-:W-:-:S13]  /*2740*/  LOP3.LUT P0, RZ, R6, 0x1, RZ, 0xc0, !PT ;  /* 0x0000000106ff7812 */ /* 0x004fda000780c0ff */
[----:B---3--:R-:W-:Y:S01]  /*2750*/  VOTEU.ANY UP1, P0 ;  /* 0x0000000000ff7886 */ /* 0x008fe20000020100 */
[----:B------:R-:W-:-:S13]  /*2760*/  PLOP3.LUT P0, PT, PT, PT, UP1, 0x80, 0x8 ;  /* 0x000000000008781c */ /* 0x000fda0003f0f018 */
[----:B-1----:R-:W-:Y:S02]  /*2770*/  @P0 LOP3.LUT R0, R5, 0xffff, RZ, 0xc0, !PT ;  /* 0x0000ffff05000812 */ /* 0x002fe400078ec0ff */
[----:B------:R-:W-:Y:S02]  /*2780*/  @P0 MOV R2, R4 ;  /* 0x0000000400020202 */ /* 0x000fe40000000f00 */
[----:B------:R-:W-:Y:S01]  /*2790*/  @P0 R2UR UR5, R0 ;  /* 0x00000000000502ca */ /* 0x000fe200000e0000 */
[----:B------:R-:W-:Y:S01]  /*27a0*/  VIADD R0, R3, 0x270 ;  /* 0x0000027003007836 */ /* 0x000fe20000000000 */
[----:B------:R-:W-:Y:S02]  /*27b0*/  @P0 SHF.R.U32.HI R4, RZ, 0x10, R5 ;  /* 0x00000010ff040819 */ /* 0x000fe40000011605 */
[----:B------:R-:W-:Y:S02]  /*27c0*/  @P0 R2UR UR6, R2 ;  /* 0x00000000020602ca */ /* 0x000fe400000e0000 */
[----:B------:R-:W-:-:S02]  /*27d0*/  PRMT R0, RZ, 0x654, R0 ;  /* 0x00000654ff007816 */ /* 0x000fc40000000000 */
[----:B------:R-:W-:Y:S02]  /*27e0*/  @P0 R2UR UR4, R4 ;  /* 0x00000000040402ca */ /* 0x000fe400000e0000 */
[----:B------:R1:W-:Y:S03]  /*27f0*/  SYNCS.ARRIVE.TRANS64.RED.A1T0 RZ, [R0+URZ], RZ ;  /* 0x000000ff00ff79a7 */ /* 0x0003e600081004ff */
[----:B------:R-:W-:-:S04]  /*2800*/  @UP1 UMOV UR27, UR5 ;  /* 0x00000005001b1c82 */ /* 0x000fc80008000000 */
[----:B------:R-:W-:-:S04]  /*2810*/  @UP1 UMOV UR28, UR6 ;  /* 0x00000006001c1c82 */ /* 0x000fc80008000000 */
[----:B------:R-:W-:Y:S01]  /*2820*/  @UP1 UMOV UR36, UR4 ;  /* 0x0000000400241c82 */ /* 0x000fe20008000000 */
[----:B------:R-:W-:Y:S05]  /*2830*/  BRA.U !UP0, `(.L_x_41) ;  /* 0x0000000108b87547 */ /* 0x000fea000b800000 */
[----:B------:R-:W2:Y:S01]  /*2840*/  LDCU.128 UR4, c[0x0][0xb10] ;  /* 0x00016200ff0477ac */ /* 0x000ea20008000c00 */
[----:B------:R-:W3:Y:S01]  /*2850*/  LDCU UR10, c[0x0][0xb20] ;  /* 0x00016400ff0a77ac */ /* 0x000ee20008000800 */
[----:B------:R-:W4:Y:S01]  /*2860*/  LDCU UR11, c[0x0][0xb0c] ;  /* 0x00016180ff0b77ac */ /* 0x000f220008000800 */
[----:B------:R-:W1:Y:S01]  /*2870*/  LDCU.64 UR8, c[0x0][0xb28] ;  /* 0x00016500ff0877ac */ /* 0x000e620008000a00 */
[----:B------:R-:W-:Y:S02]  /*2880*/  UISETP.NE.AND UP3, UPT, UR37, 0x1, UPT ;  /* 0x000000012500788c */ /* 0x000fe4000bf65270 */
[----:B--2---:R-:W-:Y:S02]  /*2890*/  UIMAD.WIDE.U32 UR42, UR18, UR7, URZ ;  /* 0x00000007122a72a5 */ /* 0x004fe4000f8e00ff */
[----:B------:R-:W-:Y:S02]  /*28a0*/  UIMAD.WIDE.U32 UR32, UR27, UR7, URZ ;  /* 0x000000071b2072a5 */ /* 0x000fe4000f8e00ff */
[----:B------:R-:W-:-:S02]  /*28b0*/  UIMAD.WIDE.U32 UR34, UR19, UR4, URZ ;  /* 0x00000004132272a5 */ /* 0x000fc4000f8e00ff */
[----:B------:R-:W-:Y:S01]  /*28c0*/  UISETP.NE.AND UP0, UPT, UR6, 0x1, UPT ;  /* 0x000000010600788c */ /* 0x000fe2000bf05270 */
[----:B------:R-:W-:Y:S01]  /*28d0*/  UMOV UR7, UR43 ;  /* 0x0000002b00077c82 */ /* 0x000fe20008000000 */
[----:B----4-:R-:W-:Y:S02]  /*28e0*/  UISETP.NE.AND UP2, UPT, UR11, 0x1, UPT ;  /* 0x000000010b00788c */ /* 0x010fe4000bf45270 */
[----:B---3--:R-:W-:Y:S02]  /*28f0*/  USHF.R.U32.HI UR7, URZ, UR10, UR7 ;  /* 0x0000000aff077299 */ /* 0x008fe40008011607 */
[----:B------:R-:W-:Y:S02]  /*2900*/  USHF.R.U32.HI UR12, URZ, UR5, UR35 ;  /* 0x00000005ff0c7299 */ /* 0x000fe40008011623 */
[----:B------:R-:W-:Y:S02]  /*2910*/  USEL UR7, UR18, UR7, !UP0 ;  /* 0x0000000712077287 */ /* 0x000fe4000c000000 */
[----:B------:R-:W-:-:S02]  /*2920*/  USEL UR12, UR19, UR12, !UP2 ;  /* 0x0000000c130c7287 */ /* 0x000fc4000d000000 */
[----:B-1----:R-:W-:Y:S02]  /*2930*/  UIMAD.WIDE.U32 UR42, UR7, UR8, URZ ;  /* 0x00000008072a72a5 */ /* 0x002fe4000f8e00ff */
        /* <DEDUP_REMOVED lines=30> */
.L_x_41:
[----:B------:R-:W2:Y:S02]  /*2b20*/  LDCU UR4, c[0x0][0xb30] ;  /* 0x00016600ff0477ac */ /* 0x000ea40008000800 */
[----:B--2---:R-:W-:-:S09]  /*2b30*/  UISETP.NE.AND UP0, UPT, UR4, 0x1, UPT ;  /* 0x000000010400788c */ /* 0x004fd2000bf05270 */
        /* <DEDUP_REMOVED lines=13> */
[----:B------:R-:W-:Y:S02]  /*2c10*/  UIADD3 UR4, UPT, UPT, UR5, -UR8, URZ ;  /* 0x8000000805047290 */ /* 0x000fe4000fffe0ff */
[----:B------:R-:W-:Y:S02]  /*2c20*/  UIADD3 UR5, UPT, UPT, -UR5, UR8, URZ ;  /* 0x0000000805057290 */ /* 0x000fe4000fffe1ff */
[----:B------:R-:W-:Y:S02]  /*2c30*/  UIMAD UR27, UR4, UR6, UR27 ;  /* 0x00000006041b72a4 */ /* 0x000fe4000f8e021b */
[----:B------:R-:W-:-:S12]  /*2c40*/  UIMAD UR28, UR5, UR9, UR28 ;  /* 0x00000009051c72a4 */ /* 0x000fd8000f8e021c */
.L_x_42:
[----:B------:R-:W-:Y:S01]  /*2c50*/  VIADD R11, R11, 0x1 ;  /* 0x000000010b0b7836 */ /* 0x000fe20000000000 */
[----:B------:R-:W-:Y:S01]  /*2c60*/  PLOP3.LUT P1, PT, PT, PT, PT, 0x80, 0x8 ;  /* 0x000000000008781c */ /* 0x000fe20003f2f070 */
[----:B------:R-:W-:Y:S02]  /*2c70*/  UIADD3 UR50, UPT, UPT, UR28, UR49, URZ ;  /* 0x000000311c327290 */ /* 0x000fe4000fffe0ff */
[----:B------:R-:W-:Y:S01]  /*2c80*/  UIADD3 UR51, UPT, UPT, UR27, UR48, URZ ;  /* 0x000000301b337290 */ /* 0x000fe2000fffe0ff */
[----:B------:R-:W-:-:S04]  /*2c90*/  ISETP.NE.AND P0, PT, R11, 0x2, PT ;  /* 0x000000020b00780c */ /* 0x000fc80003f05270 */
[----:B-1----:R-:W-:Y:S02]  /*2ca0*/  SEL R0, RZ, 0x1, P0 ;  /* 0x00000001ff007807 */ /* 0x002fe40000000000 */
[----:B------:R-:W-:Y:S02]  /*2cb0*/  SEL R11, R11, RZ, P0 ;  /* 0x000000ff0b0b7207 */ /* 0x000fe40000000000 */
[----:B------:R-:W-:Y:S01]  /*2cc0*/  LOP3.LUT R10, R10, R0, RZ, 0x3c, !PT ;  /* 0x000000000a0a7212 */ /* 0x000fe200078e3cff */
[----:B------:R-:W-:Y:S06]  /*2cd0*/  BRA.U UP1, `(.L_x_43) ;  /* 0xfffffff1016c7547 */ /* 0x000fec000b83ffff */
[----:B------:R-:W-:Y:S01]  /*2ce0*/  UIADD3 UR17, UPT, UPT, UR17, 0x120, URZ ;  /* 0x0000012011117890 */ /* 0x000fe2000fffe0ff */
[----:B------:R-:W-:-:S03]  /*2cf0*/  SHF.L.U32 R2, R12, 0x1f, RZ ;  /* 0x0000001f0c027819 */ /* 0x000fc600000006ff */
[----:B------:R-:W-:-:S09]  /*2d00*/  ULEA UR4, UR29, UR17, 0x3 ;  /* 0x000000111d047291 */ /* 0x000fd2000f8e18ff */
[----:B------:R-:W1:Y:S02]  /*2d10*/  SYNCS.PHASECHK.TRANS64.TRYWAIT P0, [UR4], R2 ;  /* 0x00000002ff0075a7 */ /* 0x000e640008001104 */
[----:B-1----:R-:W-:Y:S05]  /*2d20*/  @!P0 BRA `(.L_x_44) ;  /* 0x0000005400808947 */ /* 0x002fea0003800000 */
.L_x_151:
[----:B------:R-:W-:-:S04]  /*2d30*/  UIADD3 UR5, UPT, UPT, UR29, 0x1, URZ ;  /* 0x000000011d057890 */ /* 0x000fc8000fffe0ff */
[----:B------:R-:W-:-:S04]  /*2d40*/  UISETP.NE.AND UP0, UPT, UR5, 0x24, UPT ;  /* 0x000000240500788c */ /* 0x000fc8000bf05270 */
[----:B------:R-:W-:Y:S02]  /*2d50*/  USEL UR6, URZ, 0x1, UP0 ;  /* 0x00000001ff067887 */ /* 0x000fe40008000000 */
[----:B------:R-:W-:-:S04]  /*2d60*/  USEL UR5, UR5, URZ, UP0 ;  /* 0x000000ff05057287 */ /* 0x000fc80008000000 */
[----:B------:R-:W-:Y:S01]  /*2d70*/  ULEA UR4, UR5, UR17, 0x3 ;  /* 0x0000001105047291 */ /* 0x000fe2000f8e18ff */
[----:B-1----:R-:W-:-:S04]  /*2d80*/  LOP3.LUT R2, R12, UR6, RZ, 0x3c, !PT ;  /* 0x000000060c027c12 */ /* 0x002fc8000f8e3cff */
[----:B------:R-:W-:-:S04]  /*2d90*/  SHF.L.U32 R3, R2, 0x1f, RZ ;  /* 0x0000001f02037819 */ /* 0x000fc800000006ff */
[----:B------:R-:W1:Y:S02]  /*2da0*/  SYNCS.PHASECHK.TRANS64.TRYWAIT P0, [UR4], R3 ;  /* 0x00000003ff0075a7 */ /* 0x000e640008001104 */
[----:B-1----:R-:W-:Y:S05]  /*2db0*/  @!P0 BRA `(.L_x_45) ;  /* 0x0000005400748947 */ /* 0x002fea0003800000 */
.L_x_153:
[----:B------:R-:W-:-:S04]  /*2dc0*/  UIADD3 UR5, UPT, UPT, UR5, 0x1, URZ ;  /* 0x0000000105057890 */ /* 0x000fc8000fffe0ff */
[----:B------:R-:W-:-:S04]  /*2dd0*/  UISETP.NE.AND UP0, UPT, UR5, 0x24, UPT ;  /* 0x000000240500788c */ /* 0x000fc8000bf05270 */
[----:B------:R-:W-:Y:S02]  /*2de0*/  USEL UR6, URZ, 0x1, UP0 ;  /* 0x00000001ff067887 */ /* 0x000fe40008000000 */
[----:B------:R-:W-:-:S04]  /*2df0*/  USEL UR5, UR5, URZ, UP0 ;  /* 0x000000ff05057287 */ /* 0x000fc80008000000 */
[----:B------:R-:W-:Y:S01]  /*2e00*/  ULEA UR4, UR5, UR17, 0x3 ;  /* 0x0000001105047291 */ /* 0x000fe2000f8e18ff */
[----:B------:R-:W-:-:S04]  /*2e10*/  LOP3.LUT R2, R2, UR6, RZ, 0x3c, !PT ;  /* 0x0000000602027c12 */ /* 0x000fc8000f8e3cff */
[----:B-1----:R-:W-:-:S04]  /*2e20*/  SHF.L.U32 R3, R2, 0x1f, RZ ;  /* 0x0000001f02037819 */ /* 0x002fc800000006ff */
[----:B------:R-:W1:Y:S02]  /*2e30*/  SYNCS.PHASECHK.TRANS64.TRYWAIT P0, [UR4], R3 ;  /* 0x00000003ff0075a7 */ /* 0x000e640008001104 */
[----:B-1----:R-:W-:Y:S05]  /*2e40*/  @!P0 BRA `(.L_x_46) ;  /* 0x0000005400688947 */ /* 0x002fea0003800000 */
.L_x_155:
        /* <DEDUP_REMOVED lines=9> */
.L_x_157:
        /* <DEDUP_REMOVED lines=9> */
.L_x_159:
        /* <DEDUP_REMOVED lines=9> */
.L_x_161:
        /* <DEDUP_REMOVED lines=9> */
.L_x_163:
        /* <DEDUP_REMOVED lines=9> */
.L_x_165:
        /* <DEDUP_REMOVED lines=9> */
.L_x_167:
        /* <DEDUP_REMOVED lines=9> */
.L_x_169:
        /* <DEDUP_REMOVED lines=9> */
.L_x_171:
        /* <DEDUP_REMOVED lines=9> */
.L_x_173:
        /* <DEDUP_REMOVED lines=9> */
.L_x_175:
        /* <DEDUP_REMOVED lines=9> */
.L_x_177:
        /* <DEDUP_REMOVED lines=9> */
.L_x_179:
        /* <DEDUP_REMOVED lines=9> */
.L_x_181:
        /* <DEDUP_REMOVED lines=9> */
.L_x_183:
        /* <DEDUP_REMOVED lines=9> */
.L_x_185:
        /* <DEDUP_REMOVED lines=9> */
.L_x_187:
        /* <DEDUP_REMOVED lines=9> */
.L_x_189:
        /* <DEDUP_REMOVED lines=9> */
.L_x_191:
        /* <DEDUP_REMOVED lines=9> */
.L_x_193:
        /* <DEDUP_REMOVED lines=9> */
.L_x_195:
        /* <DEDUP_REMOVED lines=9> */
.L_x_197:
        /* <DEDUP_REMOVED lines=9> */
.L_x_199:
        /* <DEDUP_REMOVED lines=9> */
.L_x_201:
        /* <DEDUP_REMOVED lines=9> */
.L_x_203:
        /* <DEDUP_REMOVED lines=9> */
.L_x_205:
        /* <DEDUP_REMOVED lines=9> */
.L_x_207:
        /* <DEDUP_REMOVED lines=9> */
.L_x_209:
        /* <DEDUP_REMOVED lines=9> */
.L_x_211:
        /* <DEDUP_REMOVED lines=9> */
.L_x_213:
        /* <DEDUP_REMOVED lines=9> */
.L_x_215:
        /* <DEDUP_REMOVED lines=9> */
.L_x_217:
        /* <DEDUP_REMOVED lines=9> */
.L_x_219:
[----:B------:R-:W-:-:S04]  /*4050*/  UIADD3 UR5, UPT, UPT, UR5, 0x1, URZ ;  /* 0x0000000105057890 */ /* 0x000fc8000fffe0ff */
[----:B------:R-:W-:-:S04]  /*4060*/  UISETP.NE.AND UP0, UPT, UR5, 0x24, UPT ;  /* 0x000000240500788c */ /* 0x000fc8000bf05270 */
[----:B------:R-:W-:Y:S02]  /*4070*/  USEL UR4, URZ, 0x1, UP0 ;  /* 0x00000001ff047887 */ /* 0x000fe40008000000 */
[----:B------:R-:W-:-:S04]  /*4080*/  USEL UR5, UR5, URZ, UP0 ;  /* 0x000000ff05057287 */ /* 0x000fc80008000000 */
[----:B------:R-:W-:Y:S01]  /*4090*/  ULEA UR5, UR5, UR17, 0x3 ;  /* 0x0000001105057291 */ /* 0x000fe2000f8e18ff */
[----:B------:R-:W-:-:S04]  /*40a0*/  LOP3.LUT R2, R2, UR4, RZ, 0x3c, !PT ;  /* 0x0000000402027c12 */ /* 0x000fc8000f8e3cff */
[----:B------:R-:W-:Y:S01]  /*40b0*/  SHF.L.U32 R2, R2, 0x1f, RZ ;  /* 0x0000001f02027819 */ /* 0x000fe200000006ff */
[----:B-1----:R-:W-:-:S07]  /*40c0*/  IMAD.U32 R0, RZ, RZ, UR5 ;  /* 0x00000005ff007e24 */ /* 0x002fce000f8e00ff */
.L_x_79:
[----:B-1----:R1:W2:Y:S02]  /*40d0*/  SYNCS.PHASECHK.TRANS64.TRYWAIT P0, [R0+URZ], R2 ;  /* 0x00000002000075a7 */ /* 0x0022a400080011ff */
[----:B--2---:R-:W-:Y:S05]  /*40e0*/  @!P0 NANOSLEEP.SYNCS 0x989680 ;  /* 0x009896800000895d */ /* 0x004fea0003900000 */
[----:B------:R-:W2:Y:S02]  /*40f0*/  @!P0 SYNCS.PHASECHK.TRANS64 P0, [R0+URZ], R2 ;  /* 0x00000002000085a7 */ /* 0x000ea400080010ff */
[----:B--2---:R-:W-:Y:S05]  /*4100*/  @P0 EXIT ;  /* 0x000000000000094d */ /* 0x004fea0003800000 */
[----:B------:R-:W-:Y:S05]  /*4110*/  BRA `(.L_x_79) ;  /* 0xfffffffc00ec7947 */ /* 0x000fea000383ffff */
.L_x_23:
[----:B------:R-:W-:-:S04]  /*4120*/  UISETP.NE.AND UP0, UPT, UR54, URZ, UPT ;  /* 0x000000ff3600728c */ /* 0x000fc8000bf05270 */
[----:B------:R-:W-:-:S09]  /*4130*/  UISETP.NE.OR UP0, UPT, UR11, 0x1, UP0 ;  /* 0x000000010b00788c */ /* 0x000fd20008705670 */
[----:B------:R-:W-:Y:S05]  /*4140*/  BRA.U UP0, `(.L_x_80) ;  /* 0x0000000500487547 */ /* 0x000fea000b800000 */
[----:B------:R-:W-:Y:S01]  /*4150*/  ISETP.GE.U32.AND P2, PT, R0, 0x8, PT ;  /* 0x000000080000780c */ /* 0x000fe20003f46070 */
[----:B------:R-:W-:Y:S01]  /*4160*/  IMAD.MOV.U32 R12, RZ, RZ, 0x1 ;  /* 0x00000001ff0c7424 */ /* 0x000fe200078e00ff */
[----:B------:R-:W-:Y:S02]  /*4170*/  CS2R R10, SRZ ;  /* 0x00000000000a7805 */ /* 0x000fe4000001ff00 */
[----:B------:R-:W-:Y:S01]  /*4180*/  CS2R R8, SRZ ;  /* 0x0000000000087805 */ /* 0x000fe2000001ff00 */
[----:B------:R-:W-:Y:S01]  /*4190*/  UMOV UR4, 0x400 ;  /* 0x0000040000047882 */ /* 0x000fe20000000000 */
[----:B------:R-:W-:Y:S01]  /*41a0*/  UMOV UR6, URZ ;  /* 0x000000ff00067c82 */ /* 0x000fe20008000000 */
[----:B------:R-:W-:-:S12]  /*41b0*/  ULEA UR54, UR54, UR4, 0x18 ;  /* 0x0000000436367291 */ /* 0x000fd8000f8ec0ff */
.L_x_84:
[----:B------:R-:W-:Y:S02]  /*41c0*/  LEA R2, R8, UR54, 0x3 ;  /* 0x0000003608027c11 */ /* 0x000fe4000f8e18ff */
[----:B------:R-:W-:-:S03]  /*41d0*/  SHF.L.U32 R4, R9, 0x1f, RZ ;  /* 0x0000001f09047819 */ /* 0x000fc600000006ff */
[----:B------:R-:W-:Y:S01]  /*41e0*/  VIADD R5, R2, 0x2d0 ;  /* 0x000002d002057836 */ /* 0x000fe20000000000 */
[----:B------:R-:W2:Y:S02]  /*41f0*/  SYNCS.PHASECHK.TRANS64.TRYWAIT P0, [R2+URZ+0x2c0], R4 ;  /* 0x0002c004020075a7 */ /* 0x000ea400080011ff */
[----:B--2---:R-:W-:Y:S05]  /*4200*/  @!P0 BRA `(.L_x_81) ;  /* 0x0000004c00908947 */ /* 0x004fea0003800000 */
.L_x_220:
[----:B------:R-:W-:Y:S01]  /*4210*/  ULEA UR5, UR6, UR54, 0x3 ;  /* 0x0000003606057291 */ /* 0x000fe2000f8e18ff */
[----:B--2---:R-:W-:Y:S01]  /*4220*/  PRMT R2, RZ, 0x654, R5 ;  /* 0x00000654ff027816 */ /* 0x004fe20000000005 */
[----:B------:R-:W-:Y:S01]  /*4230*/  @!P2 IMAD.MOV.U32 R4, RZ, RZ, 0x10 ;  /* 0x00000010ff04a424 */ /* 0x000fe200078e00ff */
[----:B------:R-:W-:Y:S01]  /*4240*/  SHF.L.U32 R5, R12, 0x1f, RZ ;  /* 0x0000001f0c057819 */ /* 0x000fe200000006ff */
[----:B------:R-:W-:Y:S01]  /*4250*/  UIADD3 UR4, UPT, UPT, UR5, 0x260, URZ ;  /* 0x0000026005047890 */ /* 0x000fe2000fffe0ff */
[----:B------:R2:W-:Y:S05]  /*4260*/  SYNCS.ARRIVE.TRANS64.RED.A1T0 RZ, [R2+URZ], RZ ;  /* 0x000000ff02ff79a7 */ /* 0x0005ea00081004ff */
[----:B------:R-:W-:Y:S01]  /*4270*/  IMAD.U32 R6, RZ, RZ, UR4 ;  /* 0x00000004ff067e24 */ /* 0x000fe2000f8e00ff */
[----:B------:R-:W3:Y:S04]  /*4280*/  SYNCS.PHASECHK.TRANS64.TRYWAIT P0, [UR5+0x270], R5 ;  /* 0x00027005ff0075a7 */ /* 0x000ee80008001105 */
[----:B------:R-:W-:Y:S01]  /*4290*/  PRMT R6, R0, 0x654, R6 ;  /* 0x0000065400067816 */ /* 0x000fe20000000006 */
[----:B--23--:R-:W-:Y:S06]  /*42a0*/  @!P0 BRA `(.L_x_82) ;  /* 0x0000004c007c8947 */ /* 0x00cfec0003800000 */
.L_x_222:
[----:B------:R-:W-:Y:S01]  /*42b0*/  ULEA UR4, UR6, UR54, 0x4 ;  /* 0x0000003606047291 */ /* 0x000fe2000f8e20ff */
[----:B------:R-:W-:Y:S01]  /*42c0*/  SEL R3, R6, R3, !P2 ;  /* 0x0000000306037207 */ /* 0x000fe20005000000 */
[----:B------:R-:W-:Y:S01]  /*42d0*/  UIADD3 UR5, UPT, UPT, UR5, 0x260, URZ ;  /* 0x0000026005057890 */ /* 0x000fe2000fffe0ff */
[----:B--2---:R-:W-:Y:S01]  /*42e0*/  LEA R2, R11, UR54, 0x3 ;  /* 0x000000360b027c11 */ /* 0x004fe2000f8e18ff */
[----:B------:R-:W-:Y:S01]  /*42f0*/  UIADD3 UR4, UPT, UPT, UR4, 0x2f0, URZ ;  /* 0x000002f004047890 */ /* 0x000fe2000fffe0ff */
[----:B------:R2:W-:Y:S01]  /*4300*/  @!P2 SYNCS.ARRIVE.TRANS64.RED RZ, [R3+URZ], R4 ;  /* 0x0000000403ffa9a7 */ /* 0x0005e200080004ff */
[----:B------:R-:W-:Y:S01]  /*4310*/  UIADD3 UR6, UPT, UPT, UR6, 0x1, URZ ;  /* 0x0000000106067890 */ /* 0x000fe2000fffe0ff */
[----:B------:R-:W-:-:S03]  /*4320*/  VIADD R8, R8, 0x1 ;  /* 0x0000000108087836 */ /* 0x000fc60000000000 */
[----:B------:R-:W-:Y:S02]  /*4330*/  UISETP.NE.AND UP0, UPT, UR6, 0x2, UPT ;  /* 0x000000020600788c */ /* 0x000fe4000bf05270 */
[----:B------:R-:W-:Y:S01]  /*4340*/  ISETP.NE.AND P0, PT, R8, 0x2, PT ;  /* 0x000000020800780c */ /* 0x000fe20003f05270 */
[----:B------:R-:W-:Y:S06]  /*4350*/  UGETNEXTWORKID.BROADCAST [UR4], [UR5] ;  /* 0x00000000040073ca */ /* 0x000fec0008000100 */
[----:B------:R-:W-:Y:S02]  /*4360*/  USEL UR4, URZ, 0x1, UP0 ;  /* 0x00000001ff047887 */ /* 0x000fe40008000000 */
[----:B------:R-:W-:-:S04]  /*4370*/  USEL UR6, UR6, URZ, UP0 ;  /* 0x000000ff06067287 */ /* 0x000fc80008000000 */
[----:B------:R-:W-:Y:S02]  /*4380*/  LOP3.LUT R12, R12, UR4, RZ, 0x3c, !PT ;  /* 0x000000040c0c7c12 */ /* 0x000fe4000f8e3cff */
[----:B--2---:R-:W-:-:S04]  /*4390*/  SHF.L.U32 R4, R10, 0x1f, RZ ;  /* 0x0000001f0a047819 */ /* 0x004fc800000006ff */
[----:B------:R-:W2:Y:S02]  /*43a0*/  SYNCS.PHASECHK.TRANS64.TRYWAIT P1, [R2+URZ+0x260], R4 ;  /* 0x00026004020075a7 */ /* 0x000ea400080211ff */
[----:B--2---:R-:W-:Y:S05]  /*43b0*/  @!P1 BRA `(.L_x_83) ;  /* 0x0000004c00509947 */ /* 0x004fea0003800000 */
.L_x_223:
[C---:B--2---:R-:W-:Y:S01]  /*43c0*/  LEA R4, R11.reuse, UR54, 0x4 ;  /* 0x000000360b047c11 */ /* 0x044fe2000f8e20ff */
[----:B------:R-:W-:Y:S01]  /*43d0*/  VIADD R2, R2, 0x270 ;  /* 0x0000027002027836 */ /* 0x000fe20000000000 */
[----:B------:R-:W-:Y:S01]  /*43e0*/  SEL R8, R8, RZ, P0 ;  /* 0x000000ff08087207 */ /* 0x000fe20000000000 */
[----:B------:R-:W-:-:S03]  /*43f0*/  VIADD R11, R11, 0x1 ;  /* 0x000000010b0b7836 */ /* 0x000fc60000000000 */
[----:B------:R-:W2:Y:S01]  /*4400*/  LDS.128 R4, [R4+0x2f0] ;  /* 0x0002f00004047984 */ /* 0x000ea20000000c00 */
[----:B------:R-:W-:Y:S02]  /*4410*/  PRMT R2, RZ, 0x654, R2 ;  /* 0x00000654ff027816 */ /* 0x000fe40000000002 */
[C---:B------:R-:W-:Y:S01]  /*4420*/  ISETP.NE.AND P1, PT, R11.reuse, 0x2, PT ;  /* 0x000000020b00780c */ /* 0x040fe20003f25270 */
[----:B------:R-:W-:Y:S01]  /*4430*/  @!PT LDS RZ, [RZ] ;  /* 0x00000000fffff984 */ /* 0x000fe20000000800 */
[----:B------:R-:W-:Y:S01]  /*4440*/  @!PT LDS RZ, [RZ] ;  /* 0x00000000fffff984 */ /* 0x000fe20000000800 */
[----:B------:R-:W-:Y:S01]  /*4450*/  @!PT LDS RZ, [RZ] ;  /* 0x00000000fffff984 */ /* 0x000fe20000000800 */
[----:B------:R-:W-:Y:S01]  /*4460*/  @!PT LDS RZ, [RZ] ;  /* 0x00000000fffff984 */ /* 0x000fe20000000800 */
[----:B------:R3:W-:Y:S06]  /*4470*/  MEMBAR.ALL.CTA ;  /* 0x0000000000007992 */ /* 0x0007ec0000008000 */
[----:B---3--:R-:W3:Y:S01]  /*4480*/  FENCE.VIEW.ASYNC.S ;  /* 0x00000000000073c6 */ /* 0x008ee20000000000 */
[----:B------:R-:W-:Y:S01]  /*4490*/  SEL R11, R11, RZ, P1 ;  /* 0x000000ff0b0b7207 */ /* 0x000fe20000800000 */
[----:B---3--:R3:W-:Y:S01]  /*44a0*/  SYNCS.ARRIVE.TRANS64.RED.A1T0 RZ, [R2+URZ], RZ ;  /* 0x000000ff02ff79a7 */ /* 0x0087e200081004ff */
[----:B--2---:R-:W-:-:S02]  /*44b0*/  LOP3.LUT P3, RZ, R6, 0x1, RZ, 0xc0, !PT ;  /* 0x0000000106ff7812 */ /* 0x004fc4000786c0ff */
[----:B------:R-:W-:-:S04]  /*44c0*/  SEL R4, RZ, 0x1, P1 ;  /* 0x00000001ff047807 */ /* 0x000fc80000800000 */
[----:B------:R-:W-:Y:S02]  /*44d0*/  LOP3.LUT R10, R10, R4, RZ, 0x3c, !PT ;  /* 0x000000040a0a7212 */ /* 0x000fe400078e3cff */
[----:B---3--:R-:W-:-:S04]  /*44e0*/  SEL R2, RZ, 0x1, P0 ;  /* 0x00000001ff027807 */ /* 0x008fc80000000000 */
[----:B------:R-:W-:Y:S01]  /*44f0*/  LOP3.LUT R9, R9, R2, RZ, 0x3c, !PT ;  /* 0x0000000209097212 */ /* 0x000fe200078e3cff */
[----:B------:R-:W-:Y:S06]  /*4500*/  @P3 BRA `(.L_x_84) ;  /* 0xfffffffc002c3947 */ /* 0x000fec000383ffff */
[----:B------:R-:W-:Y:S01]  /*4510*/  ULEA UR5, UR6, UR54, 0x3 ;  /* 0x0000003606057291 */ /* 0x000fe2000f8e18ff */
[----:B------:R-:W-:-:S08]  /*4520*/  SHF.L.U32 R2, R12, 0x1f, RZ ;  /* 0x0000001f0c027819 */ /* 0x000fd000000006ff */
[----:B------:R-:W2:Y:S02]  /*4530*/  SYNCS.PHASECHK.TRANS64 P0, [UR5+0x270], R2 ;  /* 0x00027002ff0075a7 */ /* 0x000ea40008001005 */
[----:B--2---:R-:W-:Y:S05]  /*4540*/  @P0 BRA `(.L_x_85) ;  /* 0x0000000000080947 */ /* 0x004fea0003800000 */
[----:B------:R-:W2:Y:S02]  /*4550*/  SYNCS.PHASECHK.TRANS64.TRYWAIT P0, [UR5+0x270], R2 ;  /* 0x00027002ff0075a7 */ /* 0x000ea40008001105 */
[----:B--2---:R-:W-:Y:S05]  /*4560*/  @!P0 BRA `(.L_x_86) ;  /* 0x0000004800f88947 */ /* 0x004fea0003800000 */
.L_x_85:
[----:B------:R-:W-:-:S04]  /*4570*/  UIADD3 UR4, UPT, UPT, UR6, 0x1, URZ ;  /* 0x0000000106047890 */ /* 0x000fc8000fffe0ff */
[----:B------:R-:W-:-:S04]  /*4580*/  UISETP.NE.AND UP0, UPT, UR4, 0x2, UPT ;  /* 0x000000020400788c */ /* 0x000fc8000bf05270 */
[----:B------:R-:W-:Y:S02]  /*4590*/  USEL UR7, URZ, 0x1, UP0 ;  /* 0x00000001ff077887 */ /* 0x000fe40008000000 */
[----:B------:R-:W-:-:S04]  /*45a0*/  USEL UR4, UR4, URZ, UP0 ;  /* 0x000000ff04047287 */ /* 0x000fc80008000000 */
[----:B------:R-:W-:Y:S01]  /*45b0*/  ULEA UR4, UR4, UR54, 0x3 ;  /* 0x0000003604047291 */ /* 0x000fe2000f8e18ff */
[----:B--2---:R-:W-:-:S04]  /*45c0*/  LOP3.LUT R2, R12, UR7, RZ, 0x3c, !PT ;  /* 0x000000070c027c12 */ /* 0x004fc8000f8e3cff */
[----:B------:R-:W-:-:S04]  /*45d0*/  SHF.L.U32 R0, R2, 0x1f, RZ ;  /* 0x0000001f02007819 */ /* 0x000fc800000006ff */
[----:B------:R-:W2:Y:S02]  /*45e0*/  SYNCS.PHASECHK.TRANS64 P0, [UR4+0x270], R0 ;  /* 0x00027000ff0075a7 */ /* 0x000ea40008001004 */
[----:B-12---:R-:W-:Y:S05]  /*45f0*/  @P0 EXIT ;  /* 0x000000000000094d */ /* 0x006fea0003800000 */
[----:B------:R-:W-:Y:S02]  /*4600*/  SHF.L.U32 R2, R2, 0x1f, RZ ;  /* 0x0000001f02027819 */ /* 0x000fe400000006ff */
[----:B------:R-:W-:-:S07]  /*4610*/  MOV R0, UR4 ;  /* 0x0000000400007c02 */ /* 0x000fce0008000f00 */
.L_x_87:
[----:B-1----:R1:W2:Y:S02]  /*4620*/  SYNCS.PHASECHK.TRANS64.TRYWAIT P0, [R0+URZ+0x270], R2 ;  /* 0x00027002000075a7 */ /* 0x0022a400080011ff */
[----:B--2---:R-:W-:Y:S05]  /*4630*/  @!P0 NANOSLEEP.SYNCS 0x989680 ;  /* 0x009896800000895d */ /* 0x004fea0003900000 */
[----:B------:R-:W2:Y:S02]  /*4640*/  @!P0 SYNCS.PHASECHK.TRANS64 P0, [R0+URZ+0x270], R2 ;  /* 0x00027002000085a7 */ /* 0x000ea400080010ff */
[----:B--2---:R-:W-:Y:S05]  /*4650*/  @P0 EXIT ;  /* 0x000000000000094d */ /* 0x004fea0003800000 */
[----:B------:R-:W-:Y:S05]  /*4660*/  BRA `(.L_x_87) ;  /* 0xfffffffc00ec7947 */ /* 0x000fea000383ffff */
.L_x_80:
[----:B------:R-:W-:Y:S05]  /*4670*/  BRA.U UP6, `(.L_x_88) ;  /* 0x0000001106a07547 */ /* 0x000fea000b800000 */
[----:B------:R-:W-:Y:S01]  /*4680*/  UMOV UR4, 0x40 ;  /* 0x0000004000047882 */ /* 0x000fe20000000000 */
[----:B------:R-:W-:Y:S01]  /*4690*/  NOP ;  /* 0x0000000000007918 */ /* 0x000fe20000000000 */
[----:B------:R-:W-:Y:S01]  /*46a0*/  ULEA UR4, UR54, UR4, 0x18 ;  /* 0x0000000436047291 */ /* 0x000fe2000f8ec0ff */
[----:B------:R-:W-:Y:S02]  /*46b0*/  UMOV UR5, 0x400 ;  /* 0x0000040000057882 */ /* 0x000fe40000000000 */
[----:B------:R-:W-:-:S06]  /*46c0*/  ULEA UR54, UR54, UR5, 0x18 ;  /* 0x0000000536367291 */ /* 0x000fcc000f8ec0ff */
[----:B------:R-:W2:Y:S02]  /*46d0*/  LDS.U8 R0, [UR4+0x1c] ;  /* 0x00001c04ff007984 */ /* 0x000ea40008000000 */
[----:B--2---:R-:W-:-:S13]  /*46e0*/  ISETP.NE.AND P0, PT, R0, RZ, PT ;  /* 0x000000ff0000720c */ /* 0x004fda0003f05270 */
[----:B------:R-:W-:Y:S05]  /*46f0*/  @P0 BRA `(.L_x_89) ;  /* 0x0000000400080947 */ /* 0x000fea0003800000 */
[----:B------:R-:W-:Y:S02]  /*4700*/  UISETP.NE.U32.AND UP1, UPT, UR18, 0x1, UPT ;  /* 0x000000011200788c */ /* 0x000fe4000bf25070 */
[----:B------:R-:W-:-:S07]  /*4710*/  UIADD3 UR6, UPT, UPT, UR4, 0x8, URZ ;  /* 0x0000000804067890 */ /* 0x000fce000fffe0ff */
[----:B------:R-:W-:Y:S05]  /*4720*/  BRA.U !UP1, `(.L_x_90) ;  /* 0x00000001099c7547 */ /* 0x000fea000b800000 */
[----:B------:R-:W-:Y:S01]  /*4730*/  ELECT P0, URZ, PT ;  /* 0x0000000000ff782f */ /* 0x000fe20003800000 */
[----:B------:R-:W-:-:S12]  /*4740*/  BSSY B0, `(.L_x_90) ;  /* 0x0000025000007945 */ /* 0x000fd80003800000 */
[----:B------:R-:W-:Y:S05]  /*4750*/  @!P0 BRA `(.L_x_91) ;  /* 0x00000000008c8947 */ /* 0x000fea0003800000 */
[----:B------:R-:W-:-:S05]  /*4760*/  UMOV UR5, 0x10 ;  /* 0x0000001000057882 */ /* 0x000fca0000000000 */
[----:B------:R-:W-:Y:S04]  /*4770*/  DEPBAR.LE SB2, 0x36 ;  /* 0x0000ad800000791a */ /* 0x000fe80000000000 */
[----:B------:R-:W2:Y:S02]  /*4780*/  UTCATOMSWS.2CTA.FIND_AND_SET.ALIGN UP0, UR5, UR5 ;  /* 0x00000005000575e3 */ /* 0x000ea40008200800 */
[----:B--2---:R-:W-:Y:S01]  /*4790*/  MOV R10, UR5 ;  /* 0x00000005000a7c02 */ /* 0x004fe20008000f00 */
[----:B------:R-:W-:Y:S06]  /*47a0*/  BRA.U UP0, `(.L_x_92) ;  /* 0x0000000100187547 */ /* 0x000fec000b800000 */
.L_x_93:
[----:B------:R-:W-:Y:S05]  /*47b0*/  NANOSLEEP 0x64 ;  /* 0x000000640000795d */ /* 0x000fea0003800000 */
[----:B------:R-:W-:-:S05]  /*47c0*/  UMOV UR5, 0x10 ;  /* 0x0000001000057882 */ /* 0x000fca0000000000 */
[----:B------:R-:W-:Y:S04]  /*47d0*/  DEPBAR.LE SB2, 0x36 ;  /* 0x0000ad800000791a */ /* 0x000fe80000000000 */
[----:B------:R-:W2:Y:S02]  /*47e0*/  UTCATOMSWS.2CTA.FIND_AND_SET.ALIGN UP0, UR5, UR5 ;  /* 0x00000005000575e3 */ /* 0x000ea40008200800 */
[----:B--2---:R-:W-:Y:S01]  /*47f0*/  MOV R10, UR5 ;  /* 0x00000005000a7c02 */ /* 0x004fe20008000f00 */
[----:B------:R-:W-:Y:S05]  /*4800*/  BRA.U !UP0, `(.L_x_93) ;  /* 0xfffffffd08e87547 */ /* 0x000fea000b83ffff */
.L_x_92:
[----:B------:R-:W2:Y:S01]  /*4810*/  LDS R6, [UR4+0x10] ;  /* 0x00001004ff067984 */ /* 0x000ea20008000800 */
[----:B------:R-:W-:Y:S01]  /*4820*/  IMAD.U32 R0, RZ, RZ, UR54 ;  /* 0x00000036ff007e24 */ /* 0x000fe2000f8e00ff */
[----:B------:R-:W-:-:S03]  /*4830*/  MOV R4, UR17 ;  /* 0x0000001100047c02 */ /* 0x000fc60008000f00 */
[----:B------:R-:W-:Y:S01]  /*4840*/  VIADD R0, R0, 0x310 ;  /* 0x0000031000007836 */ /* 0x000fe20000000000 */
[----:B--2---:R-:W-:-:S04]  /*4850*/  SHF.L.U32 R6, R6, 0x1f, RZ ;  /* 0x0000001f06067819 */ /* 0x004fc800000006ff */
[----:B------:R-:W2:Y:S02]  /*4860*/  SYNCS.PHASECHK.TRANS64.TRYWAIT P0, [UR4+0x8], R6 ;  /* 0x00000806ff0075a7 */ /* 0x000ea40008001104 */
[----:B--2---:R-:W-:Y:S05]  /*4870*/  @P0 BRA `(.L_x_94) ;  /* 0x0000000000080947 */ /* 0x004fea0003800000 */
[----:B------:R-:W2:Y:S02]  /*4880*/  SYNCS.PHASECHK.TRANS64.TRYWAIT P0, [UR4+0x8], R6 ;  /* 0x00000806ff0075a7 */ /* 0x000ea40008001104 */
[----:B--2---:R-:W-:Y:S05]  /*4890*/  @!P0 BRA `(.L_x_95) ;  /* 0x0000004800448947 */ /* 0x004fea0003800000 */
.L_x_94:
[----:B------:R-:W-:Y:S01]  /*48a0*/  PRMT R4, R4, 0x654, R0 ;  /* 0x0000065404047816 */ /* 0x000fe20000000000 */
[----:B------:R-:W-:Y:S01]  /*48b0*/  HFMA2 R0, -RZ, RZ, 0, 5.9604644775390625e-08 ;  /* 0x00000001ff007431 */ /* 0x000fe200000001ff */
[----:B------:R-:W-:Y:S01]  /*48c0*/  UPRMT UR5, UR17, 0x654, UR6 ;  /* 0x0000065411057896 */ /* 0x000fe20008000006 */
[----:B------:R-:W-:Y:S02]  /*48d0*/  IMAD.MOV.U32 R8, RZ, RZ, 0xffff ;  /* 0x0000ffffff087424 */ /* 0x000fe400078e00ff */
[----:B--2---:R-:W-:Y:S02]  /*48e0*/  IMAD.MOV.U32 R6, RZ, RZ, 0x4 ;  /* 0x00000004ff067424 */ /* 0x004fe400078e00ff */
[----:B------:R-:W-:Y:S01]  /*48f0*/  IMAD.SHL.U32 R9, R10, 0x20, RZ ;  /* 0x000000200a097824 */ /* 0x000fe200078e00ff */
[----:B------:R-:W-:Y:S02]  /*4900*/  MOV R5, UR5 ;  /* 0x0000000500057c02 */ /* 0x000fe40008000f00 */
[-C--:B------:R-:W-:Y:S01]  /*4910*/  SHF.L.U32 R8, R8, R10.reuse, RZ ;  /* 0x0000000a08087219 */ /* 0x080fe200000006ff */
[----:B------:R2:W-:Y:S01]  /*4920*/  SYNCS.ARRIVE.TRANS64.RED RZ, [UR5], R6 ;  /* 0x00000006ffff79a7 */ /* 0x0005e20008000405 */
[----:B------:R-:W-:Y:S01]  /*4930*/  SHF.L.U32 R7, R0, R10, RZ ;  /* 0x0000000a00077219 */ /* 0x000fe200000006ff */
[----:B------:R2:W-:Y:S04]  /*4940*/  STS [UR54+0x310], R9 ;  /* 0x00031009ff007988 */ /* 0x0005e80008000836 */
[----:B------:R2:W-:Y:S04]  /*4950*/  STAS [R4.64], R10 ;  /* 0x0000000a04007dbd */ /* 0x0005e8000c0008ff */
[----:B------:R2:W-:Y:S04]  /*4960*/  ATOMS.OR RZ, [UR4+0x14], R8 ;  /* 0x00001408ffff798c */ /* 0x0005e8000b000004 */
[----:B------:R2:W-:Y:S04]  /*4970*/  ATOMS.OR RZ, [UR4+0x18], R7 ;  /* 0x00001807ffff798c */ /* 0x0005e8000b000004 */
[----:B------:R2:W-:Y:S02]  /*4980*/  ATOMS.XOR RZ, [UR4+0x10], R0 ;  /* 0x00001000ffff798c */ /* 0x0005e4000b800004 */
.L_x_91:
[----:B-1----:R-:W-:Y:S05]  /*4990*/  BSYNC B0 ;  /* 0x0000000000007941 */ /* 0x002fea0003800000 */
.L_x_90:
[----:B------:R-:W-:Y:S05]  /*49a0*/  BRA.U UP1, `(.L_x_96) ;  /* 0x00000001016c7547 */ /* 0x000fea000b800000 */
[----:B------:R-:W-:-:S03]  /*49b0*/  UMOV UR5, 0xffffffff ;  /* 0xffffffff00057882 */ /* 0x000fc60000000000 */
[----:B------:R-:W-:Y:S05]  /*49c0*/  BRA.DIV UR5, `(.L_x_97) ;  /* 0x0000004a05107947 */ /* 0x000fea000b800000 */
[----:B------:R-:W-:-:S13]  /*49d0*/  ELECT P0, URZ, PT ;  /* 0x0000000000ff782f */ /* 0x000fda0003800000 */
.L_x_227:
[----:B------:R-:W-:Y:S05]  /*49e0*/  @!P0 BRA `(.L_x_96) ;  /* 0x00000000005c8947 */ /* 0x000fea0003800000 */
[----:B--2---:R-:W2:Y:S02]  /*49f0*/  LDS R4, [UR4+0x10] ;  /* 0x00001004ff047984 */ /* 0x004ea40008000800 */
[----:B--2---:R-:W-:-:S04]  /*4a00*/  SHF.L.U32 R4, R4, 0x1f, RZ ;  /* 0x0000001f04047819 */ /* 0x004fc800000006ff */
[----:B------:R-:W2:Y:S02]  /*4a10*/  SYNCS.PHASECHK.TRANS64.TRYWAIT P0, [UR4+0x8], R4 ;  /* 0x00000804ff0075a7 */ /* 0x000ea40008001104 */
[----:B--2---:R-:W-:Y:S05]  /*4a20*/  @P0 BRA `(.L_x_98) ;  /* 0x0000000000080947 */ /* 0x004fea0003800000 */
[----:B------:R-:W2:Y:S02]  /*4a30*/  SYNCS.PHASECHK.TRANS64.TRYWAIT P0, [UR4+0x8], R4 ;  /* 0x00000804ff0075a7 */ /* 0x000ea40008001104 */
[----:B--2---:R-:W-:Y:S05]  /*4a40*/  @!P0 BRA `(.L_x_99) ;  /* 0x0000004800148947 */ /* 0x004fea0003800000 */
.L_x_98:
[----:B------:R-:W3:Y:S01]  /*4a50*/  LDS R6, [UR54+0x310] ;  /* 0x00031036ff067984 */ /* 0x000ee20008000800 */
[----:B--2---:R-:W-:Y:S02]  /*4a60*/  HFMA2 R0, -RZ, RZ, 0, 5.9604644775390625e-08 ;  /* 0x00000001ff007431 */ /* 0x004fe400000001ff */
[----:B------:R-:W-:Y:S01]  /*4a70*/  IMAD.MOV.U32 R4, RZ, RZ, 0xffff ;  /* 0x0000ffffff047424 */ /* 0x000fe200078e00ff */
[----:B------:R-:W-:Y:S01]  /*4a80*/  UPRMT UR5, UR17, 0x654, UR6 ;  /* 0x0000065411057896 */ /* 0x000fe20008000006 */
[----:B---3--:R-:W-:-:S03]  /*4a90*/  IMAD.SHL.U32 R5, R6, 0x20, RZ ;  /* 0x0000002006057824 */ /* 0x008fc600078e00ff */
[-C--:B------:R-:W-:Y:S02]  /*4aa0*/  SHF.L.U32 R4, R4, R6.reuse, RZ ;  /* 0x0000000604047219 */ /* 0x080fe400000006ff */
[----:B------:R-:W-:Y:S01]  /*4ab0*/  SHF.L.U32 R6, R0, R6, RZ ;  /* 0x0000000600067219 */ /* 0x000fe200000006ff */
[----:B------:R3:W-:Y:S04]  /*4ac0*/  STS [UR54+0x310], R5 ;  /* 0x00031005ff007988 */ /* 0x0007e80008000836 */
[----:B------:R3:W-:Y:S04]  /*4ad0*/  ATOMS.OR RZ, [UR4+0x14], R4 ;  /* 0x00001404ffff798c */ /* 0x0007e8000b000004 */
[----:B------:R3:W-:Y:S01]  /*4ae0*/  ATOMS.OR RZ, [UR4+0x18], R6 ;  /* 0x00001806ffff798c */ /* 0x0007e2000b000004 */
[----:B------:R-:W-:Y:S03]  /*4af0*/  SYNCS.ARRIVE.TRANS64.RED.A1T0 RZ, [UR5], RZ ;  /* 0x000000ffffff79a7 */ /* 0x000fe60008100405 */
[----:B------:R3:W-:Y:S01]  /*4b00*/  ATOMS.XOR RZ, [UR4+0x10], R0 ;  /* 0x00001000ffff798c */ /* 0x0007e2000b800004 */
[----:B------:R-:W-:Y:S05]  /*4b10*/  BRA `(.L_x_96) ;  /* 0x0000000000107947 */ /* 0x000fea0003800000 */
.L_x_89:
[----:B------:R-:W-:Y:S02]  /*4b20*/  MOV R0, 0xffffffff ;  /* 0xffffffff00007802 */ /* 0x000fe40000000f00 */
[----:B------:R-:W-:-:S03]  /*4b30*/  MOV R4, 0x4b60 ;  /* 0x00004b6000047802 */ /* 0x000fc60000000f00 */
[----:B------:R2:W-:Y:S04]  /*4b40*/  STS [UR54+0x310], R0 ;  /* 0x00031000ff007988 */ /* 0x0005e80008000836 */
[----:B-12--5:R-:W-:Y:S05]  /*4b50*/  CALL.REL.NOINC `($__internal_1_$__cuda_sm10x_tcgen05_guardrail_trap_phase_invalid_during_alloc) ;  /* 0x0000004c001c7944 */ /* 0x026fea0003c00000 */
.L_x_96:
[----:B------:R-:W-:Y:S05]  /*4b60*/  WARPSYNC.ALL ;  /* 0x0000000000007948 */ /* 0x000fea0003800000 */
[----:B------:R-:W4:Y:S01]  /*4b70*/  S2UR UR6, SR_CgaCtaId ;  /* 0x00000000000679c3 */ /* 0x000f220000008800 */
[----:B------:R-:W-:Y:S01]  /*4b80*/  UMOV UR4, 0x400 ;  /* 0x0000040000047882 */ /* 0x000fe20000000000 */
[----:B------:R-:W-:-:S06]  /*4b90*/  NOP ;  /* 0x0000000000007918 */ /* 0x000fcc0000000000 */
[----:B------:R-:W-:Y:S06]  /*4ba0*/  BAR.ARV 0x6, 0xa0 ;  /* 0x0182800000007b1d */ /* 0x000fec0000002000 */
[----:B------:R-:W-:Y:S01]  /*4bb0*/  LOP3.LUT R3, R3, 0xffff, RZ, 0xc0, !PT ;  /* 0x0000ffff03037812 */ /* 0x000fe200078ec0ff */
[----:B--2---:R-:W-:Y:S01]  /*4bc0*/  IMAD.MOV.U32 R9, RZ, RZ, 0x1 ;  /* 0x00000001ff097424 */ /* 0x004fe200078e00ff */
[----:B------:R-:W-:Y:S01]  /*4bd0*/  LOP3.LUT R2, R2, 0xffff, RZ, 0xc0, !PT ;  /* 0x0000ffff02027812 */ /* 0x000fe200078ec0ff */
[----:B------:R-:W-:Y:S01]  /*4be0*/  IMAD.MOV.U32 R8, RZ, RZ, RZ ;  /* 0x000000ffff087224 */ /* 0x000fe200078e00ff */
[----:B------:R-:W-:Y:S01]  /*4bf0*/  R2UR UR11, R3 ;  /* 0x00000000030b72ca */ /* 0x000fe200000e0000 */
[----:B------:R-:W-:Y:S01]  /*4c00*/  UMOV UR22, URZ ;  /* 0x000000ff00167c82 */ /* 0x000fe20008000000 */
[----:B------:R-:W-:-:S02]  /*4c10*/  R2UR UR10, R2 ;  /* 0x00000000020a72ca */ /* 0x000fc400000e0000 */
[----:B------:R-:W-:Y:S01]  /*4c20*/  CS2R R2, SRZ ;  /* 0x0000000000027805 */ /* 0x000fe2000001ff00 */
[----:B------:R-:W-:Y:S01]  /*4c30*/  UMOV UR21, URZ ;  /* 0x000000ff00157c82 */ /* 0x000fe20008000000 */
[----:B------:R-:W-:Y:S01]  /*4c40*/  UMOV UR20, URZ ;  /* 0x000000ff00147c82 */ /* 0x000fe20008000000 */
[----:B----4-:R-:W-:Y:S01]  /*4c50*/  ULEA UR6, UR6, UR4, 0x18 ;  /* 0x0000000406067291 */ /* 0x010fe2000f8ec0ff */
[----:B------:R-:W2:Y:S03]  /*4c60*/  LDCU UR4, c[0x0][0x38c] ;  /* 0x00007180ff0477ac */ /* 0x000ea60008000800 */
[----:B------:R-:W-:Y:S02]  /*4c70*/  UIADD3 UR12, UPT, UPT, UR6, 0x2600, URZ ;  /* 0x00002600060c7890 */ /* 0x000fe4000fffe0ff */
[----:B------:R-:W-:-:S03]  /*4c80*/  UIADD3 UR13, UPT, UPT, UR6, 0x26600, URZ ;  /* 0x00026600060d7890 */ /* 0x000fc6000fffe0ff */
[----:B---3--:R-:W3:Y:S01]  /*4c90*/  LDS R0, [UR6+0x310] ;  /* 0x00031006ff007984 */ /* 0x008ee20008000800 */
[----:B------:R-:W-:Y:S02]  /*4ca0*/  USHF.R.U32.HI UR12, URZ, 0x4, UR12 ;  /* 0x00000004ff0c7899 */ /* 0x000fe4000801160c */
[----:B------:R-:W-:Y:S02]  /*4cb0*/  USHF.R.U32.HI UR13, URZ, 0x4, UR13 ;  /* 0x00000004ff0d7899 */ /* 0x000fe4000801160d */
[----:B------:R-:W-:Y:S02]  /*4cc0*/  ULOP3.LUT UR12, UR12, 0x3fff, URZ, 0xc0, !UPT ;  /* 0x00003fff0c0c7892 */ /* 0x000fe4000f8ec0ff */
[----:B------:R-:W-:Y:S02]  /*4cd0*/  ULOP3.LUT UR13, UR13, 0x3fff, URZ, 0xc0, !UPT ;  /* 0x00003fff0d0d7892 */ /* 0x000fe4000f8ec0ff */
[----:B------:R-:W-:Y:S02]  /*4ce0*/  ULOP3.LUT UR12, UR12, 0x10000, URZ, 0xfc, !UPT ;  /* 0x000100000c0c7892 */ /* 0x000fe4000f8efcff */
[----:B--2---:R-:W-:-:S02]  /*4cf0*/  UIADD3 UR4, UPT, UPT, UR4, 0x3f, URZ ;  /* 0x0000003f04047890 */ /* 0x004fc4000fffe0ff */
[----:B------:R-:W-:Y:S02]  /*4d00*/  ULOP3.LUT UR13, UR13, 0x10000, URZ, 0xfc, !UPT ;  /* 0x000100000d0d7892 */ /* 0x000fe4000f8efcff */
[----:B------:R-:W-:Y:S02]  /*4d10*/  USHF.R.S32.HI UR5, URZ, 0x1f, UR4 ;  /* 0x0000001fff057899 */ /* 0x000fe40008011404 */
[----:B------:R-:W-:Y:S02]  /*4d20*/  UISETP.NE.AND UP3, UPT, UR18, URZ, UPT ;  /* 0x000000ff1200728c */ /* 0x000fe4000bf65270 */
[----:B------:R-:W-:Y:S01]  /*4d30*/  ULEA.HI UR5, UR5, UR4, URZ, 0x6 ;  /* 0x0000000405057291 */ /* 0x000fe2000f8f30ff */
[----:B------:R-:W-:Y:S01]  /*4d40*/  UMOV UR28, 0x0 ;  /* 0x00000000001c7882 */ /* 0x000fe20000000000 */
[----:B------:R-:W-:Y:S02]  /*4d50*/  UMOV UR29, 0x8100490 ;  /* 0x08100490001d7882 */ /* 0x000fe40000000000 */
[----:B------:R-:W-:Y:S01]  /*4d60*/  USHF.R.S32.HI UR5, URZ, 0x6, UR5 ;  /* 0x00000006ff057899 */ /* 0x000fe20008011405 */
[----:B------:R-:W-:Y:S01]  /*4d70*/  UMOV UR26, 0x0 ;  /* 0x00000000001a7882 */ /* 0x000fe20000000000 */
[----:B------:R-:W-:-:S02]  /*4d80*/  UMOV UR27, 0x8100490 ;  /* 0x08100490001b7882 */ /* 0x000fc40000000000 */
[----:B------:R-:W-:-:S04]  /*4d90*/  UISETP.LT.AND UP0, UPT, UR5, 0x1, UPT ;  /* 0x000000010500788c */ /* 0x000fc8000bf01270 */
[----:B------:R-:W-:Y:S01]  /*4da0*/  USEL UR23, UR5, 0x1, !UP0 ;  /* 0x0000000105177887 */ /* 0x000fe2000c000000 */
[----:B---3--:R-:W-:-:S15]  /*4db0*/  R2UR UR24, R0 ;  /* 0x00000000001872ca */ /* 0x008fde00000e0000 */
.L_x_107:
[C---:B------:R-:W-:Y:S02]  /*4dc0*/  LEA R0, R8.reuse, UR6, 0x3 ;  /* 0x0000000608007c11 */ /* 0x040fe4000f8e18ff */
[----:B------:R-:W-:Y:S02]  /*4dd0*/  SHF.L.U32 R4, R3, 0x1f, RZ ;  /* 0x0000001f03047819 */ /* 0x000fe400000006ff */
[----:B------:R-:W-:Y:S02]  /*4de0*/  LEA R5, R8, UR6, 0x4 ;  /* 0x0000000608057c11 */ /* 0x000fe4000f8e20ff */
[----:B------:R-:W2:Y:S02]  /*4df0*/  SYNCS.PHASECHK.TRANS64.TRYWAIT P0, [R0+URZ+0x260], R4 ;  /* 0x00026004000075a7 */ /* 0x000ea400080011ff */
[----:B-12-4-:R-:W-:Y:S05]  /*4e00*/  @!P0 BRA `(.L_x_100) ;  /* 0x00000044003c8947 */ /* 0x016fea0003800000 */
.L_x_228:
[----:B--2---:R-:W2:Y:S01]  /*4e10*/  LDS.128 R4, [R5+0x2f0] ;  /* 0x0002f00005047984 */ /* 0x004ea20000000c00 */
[----:B------:R-:W-:Y:S02]  /*4e20*/  VIADD R0, R0, 0x270 ;  /* 0x0000027000007836 */ /* 0x000fe40000000000 */
[----:B------:R-:W-:Y:S01]  /*4e30*/  VIADD R8, R8, 0x1 ;  /* 0x0000000108087836 */ /* 0x000fe20000000000 */
[----:B------:R-:W-:Y:S01]  /*4e40*/  @!PT LDS RZ, [RZ] ;  /* 0x00000000fffff984 */ /* 0x000fe20000000800 */
[----:B------:R-:W-:Y:S01]  /*4e50*/  @!PT LDS RZ, [RZ] ;  /* 0x00000000fffff984 */ /* 0x000fe20000000800 */
[----:B------:R-:W-:Y:S01]  /*4e60*/  @!PT LDS RZ, [RZ] ;  /* 0x00000000fffff984 */ /* 0x000fe20000000800 */
[----:B------:R-:W-:Y:S01]  /*4e70*/  @!PT LDS RZ, [RZ] ;  /* 0x00000000fffff984 */ /* 0x000fe20000000800 */
[----:B------:R3:W-:Y:S06]  /*4e80*/  MEMBAR.ALL.CTA ;  /* 0x0000000000007992 */ /* 0x0007ec0000008000 */
[----:B---3--:R-:W3:Y:S01]  /*4e90*/  FENCE.VIEW.ASYNC.S ;  /* 0x00000000000073c6 */ /* 0x008ee20000000000 */
[----:B------:R-:W-:-:S04]  /*4ea0*/  PRMT R0, RZ, 0x654, R0 ;  /* 0x00000654ff007816 */ /* 0x000fc80000000000 */
[----:B---3--:R3:W-:Y:S01]  /*4eb0*/  SYNCS.ARRIVE.TRANS64.RED.A1T0 RZ, [R0+URZ], RZ ;  /* 0x000000ff00ff79a7 */ /* 0x0087e200081004ff */
[----:B--2---:R-:W-:Y:S01]  /*4ec0*/  LOP3.LUT P1, RZ, R6, 0x1, RZ, 0xc0, !PT ;  /* 0x0000000106ff7812 */ /* 0x004fe2000782c0ff */
[----:B---3--:R-:W-:-:S12]  /*4ed0*/  BRA.U UP3, `(.L_x_101) ;  /* 0x0000000103e07547 */ /* 0x008fd8000b800000 */
[----:B------:R-:W2:Y:S01]  /*4ee0*/  LDCU UR4, c[0x0][0x38c] ;  /* 0x00007180ff0477ac */ /* 0x000ea20008000800 */
[----:B------:R-:W-:Y:S02]  /*4ef0*/  PLOP3.LUT P2, PT, PT, PT, PT, 0x80, 0x8 ;  /* 0x000000000008781c */ /* 0x000fe40003f4f070 */
[----:B------:R-:W-:Y:S01]  /*4f00*/  SHF.L.U32 R4, R9, 0x1f, RZ ;  /* 0x0000001f09047819 */ /* 0x000fe200000006ff */
[----:B------:R-:W-:Y:S02]  /*4f10*/  ULEA UR8, UR22, UR6, 0x3 ;  /* 0x0000000616087291 */ /* 0x000fe4000f8e18ff */
[----:B------:R-:W-:Y:S02]  /*4f20*/  ULEA UR9, UR22, UR24, 0x5 ;  /* 0x0000001816097291 */ /* 0x000fe4000f8e28ff */
[----:B--2---:R-:W-:-:S06]  /*4f30*/  UISETP.GE.AND UP0, UPT, UR4, 0x1, UPT ;  /* 0x000000010400788c */ /* 0x004fcc000bf06270 */
[----:B------:R-:W-:-:S05]  /*4f40*/  PLOP3.LUT P0, PT, PT, PT, UP0, 0x80, 0x8 ;  /* 0x000000000008781c */ /* 0x000fca0003f0f008 */
[----:B------:R-:W-:-:S08]  /*4f50*/  @UP0 ULEA UR4, UR21, UR6, 0x3 ;  /* 0x0000000615040291 */ /* 0x000fd0000f8e18ff */
[----:B------:R-:W-:-:S04]  /*4f60*/  @P0 SHF.L.U32 R0, R2, 0x1f, RZ ;  /* 0x0000001f02000819 */ /* 0x000fc800000006ff */
[----:B------:R2:W3:Y:S01]  /*4f70*/  @P0 SYNCS.PHASECHK.TRANS64.TRYWAIT P2, [UR4], R0 ;  /* 0x00000000ff0005a7 */ /* 0x0004e20008041104 */
[----:B------:R-:W4:Y:S02]  /*4f80*/  SYNCS.PHASECHK.TRANS64.TRYWAIT P0, [UR8+0x2a0], R4 ;  /* 0x0002a004ff0075a7 */ /* 0x000f240008001108 */
[----:B--234-:R-:W-:Y:S05]  /*4f90*/  @!P0 BRA `(.L_x_102) ;  /* 0x0000004000ec8947 */ /* 0x01cfea0003800000 */
.L_x_230:
[----:B------:R-:W-:Y:S01]  /*4fa0*/  UMOV UR19, UR20 ;  /* 0x0000001400137c82 */ /* 0x000fe20008000000 */
[----:B------:R-:W-:Y:S05]  /*4fb0*/  BRA.U !UP0, `(.L_x_103) ;  /* 0x0000000108987547 */ /* 0x000fea000b800000 */
[----:B------:R-:W-:Y:S02]  /*4fc0*/  UIADD3 UR19, UPT, UPT, UR23, UR20, URZ ;  /* 0x0000001417137290 */ /* 0x000fe4000fffe0ff */
[----:B------:R-:W-:Y:S01]  /*4fd0*/  UPLOP3.LUT UP2, UPT, UPT, UPT, UPT, 0x40, 0x4 ;  /* 0x000000000004789c */ /* 0x000fe20003f4e870 */
[----:B------:R-:W-:Y:S01]  /*4fe0*/  UMOV UR16, UR5 ;  /* 0x0000000500107c82 */ /* 0x000fe20008000000 */
[----:B------:R-:W-:-:S09]  /*4ff0*/  UMOV UR15, UR21 ;  /* 0x00000015000f7c82 */ /* 0x000fd20008000000 */
.L_x_106:
[----:B---3--:R-:W-:Y:S01]  /*5000*/  ULEA UR7, UR15, UR6, 0x3 ;  /* 0x000000060f077291 */ /* 0x008fe2000f8e18ff */
[----:B----4-:R-:W-:Y:S11]  /*5010*/  @P2 BRA `(.L_x_104) ;  /* 0x00000000000c2947 */ /* 0x010ff60003800000 */
[----:B--2---:R-:W-:Y:S04]  /*5020*/  SHF.L.U32 R4, R2, 0x1f, RZ ;  /* 0x0000001f02047819 */ /* 0x004fe800000006ff */
[----:B------:R-:W2:Y:S02]  /*5030*/  SYNCS.PHASECHK.TRANS64.TRYWAIT P0, [UR7], R4 ;  /* 0x00000004ff0075a7 */ /* 0x000ea40008001107 */
[----:B--2---:R-:W-:Y:S05]  /*5040*/  @!P0 BRA `(.L_x_105) ;  /* 0x0000004000d88947 */ /* 0x004fea0003800000 */
.L_x_104:
[----:B------:R-:W-:Y:S01]  /*5050*/  UISETP.NE.AND UP0, UPT, UR16, 0x1, UPT ;  /* 0x000000011000788c */ /* 0x000fe2000bf05270 */
[----:B------:R-:W-:Y:S01]  /*5060*/  PLOP3.LUT P2, PT, PT, PT, PT, 0x80, 0x8 ;  /* 0x000000000008781c */ /* 0x000fe20003f4f070 */
[----:B------:R-:W-:Y:S02]  /*5070*/  UIADD3 UR21, UPT, UPT, UR15, 0x1, URZ ;  /* 0x000000010f157890 */ /* 0x000fe4000fffe0ff */
[----:B------:R-:W-:Y:S02]  /*5080*/  ULEA UR30, UR15, UR13, 0x7 ;  /* 0x0000000d0f1e7291 */ /* 0x000fe4000f8e38ff */
[----:B------:R-:W-:Y:S01]  /*5090*/  UISETP.NE.AND UP1, UPT, UR21, 0x24, UPT ;  /* 0x000000241500788c */ /* 0x000fe2000bf25270 */
[----:B------:R-:W-:Y:S01]  /*50a0*/  PLOP3.LUT P0, PT, PT, PT, UP0, 0x80, 0x8 ;  /* 0x000000000008781c */ /* 0x000fe20003f0f008 */
[----:B------:R-:W-:Y:S02]  /*50b0*/  ULEA UR32, UR15, UR12, 0x8 ;  /* 0x0000000c0f207291 */ /* 0x000fe4000f8e40ff */
[----:B------:R-:W-:Y:S02]  /*50c0*/  USEL UR14, URZ, 0x1, UP1 ;  /* 0x00000001ff0e7887 */ /* 0x000fe40008800000 */
[----:B------:R-:W-:Y:S02]  /*50d0*/  USEL UR21, UR21, URZ, UP1 ;  /* 0x000000ff15157287 */ /* 0x000fe40008800000 */
[----:B-1----:R-:W-:Y:S02]  /*50e0*/  UIADD3 UR36, UPT, UPT, UR30, 0x2, URZ ;  /* 0x000000021e247890 */ /* 0x002fe4000fffe0ff */
[----:B------:R-:W-:Y:S01]  /*50f0*/  @UP0 ULEA UR4, UR21, UR6, 0x3 ;  /* 0x0000000615040291 */ /* 0x000fe2000f8e18ff */
[----:B------:R-:W-:Y:S01]  /*5100*/  LOP3.LUT R2, R2, UR14, RZ, 0x3c, !PT ;  /* 0x0000000e02027c12 */ /* 0x000fe2000f8e3cff */
[----:B------:R-:W-:Y:S02]  /*5110*/  UIADD3 UR34, UPT, UPT, UR32, 0x2, URZ ;  /* 0x0000000220227890 */ /* 0x000fe4000fffe0ff */
[----:B------:R-:W-:Y:S01]  /*5120*/  UIADD3 UR7, UPT, UPT, UR7, 0x120, URZ ;  /* 0x0000012007077890 */ /* 0x000fe2000fffe0ff */
[----:B--2---:R-:W-:Y:S01]  /*5130*/  @P0 SHF.L.U32 R0, R2, 0x1f, RZ ;  /* 0x0000001f02000819 */ /* 0x004fe200000006ff */
[----:B------:R-:W-:Y:S01]  /*5140*/  UMOV UR31, 0x80004020 ;  /* 0x80004020001f7882 */ /* 0x000fe20000000000 */
[----:B------:R-:W-:Y:S01]  /*5150*/  UMOV UR33, 0x80004020 ;  /* 0x8000402000217882 */ /* 0x000fe20000000000 */
[----:B------:R-:W-:Y:S01]  /*5160*/  UMOV UR37, 0x80004020 ;  /* 0x8000402000257882 */ /* 0x000fe20000000000 */
[----:B------:R3:W4:Y:S01]  /*5170*/  @P0 SYNCS.PHASECHK.TRANS64.TRYWAIT P2, [UR4], R0 ;  /* 0x00000000ff0005a7 */ /* 0x0007220008041104 */
[----:B------:R-:W-:Y:S01]  /*5180*/  UIADD3 UR20, UPT, UPT, UR20, 0x1, URZ ;  /* 0x0000000114147890 */ /* 0x000fe2000fffe0ff */
[----:B------:R3:W-:Y:S01]  /*5190*/  UTCQMMA.2CTA gdesc[UR32], gdesc[UR30], tmem[UR9], tmem[UR28], idesc[UR29], UP2 ;  /* 0x00ff1c1e200075ea */ /* 0x0007e20009200309 */
[----:B------:R-:W-:Y:S02]  /*51a0*/  UIADD3 UR16, UPT, UPT, UR16, -0x1, URZ ;  /* 0xffffffff10107890 */ /* 0x000fe4000fffe0ff */
[----:B------:R-:W-:Y:S02]  /*51b0*/  UISETP.NE.AND UP0, UPT, UR20, UR19, UPT ;  /* 0x000000131400728c */ /* 0x000fe4000bf05270 */
[----:B------:R-:W-:Y:S01]  /*51c0*/  UPLOP3.LUT UP2, UPT, UPT, UPT, UPT, 0x80, 0x8 ;  /* 0x000000000008789c */ /* 0x000fe20003f4f070 */
[----:B------:R-:W-:Y:S01]  /*51d0*/  UMOV UR35, 0x80004020 ;  /* 0x8000402000237882 */ /* 0x000fe20000000000 */
[----:B------:R-:W-:Y:S01]  /*51e0*/  UMOV UR15, UR21 ;  /* 0x00000015000f7c82 */ /* 0x000fe20008000000 */
[----:B------:R3:W-:Y:S01]  /*51f0*/  UTCQMMA.2CTA gdesc[UR34], gdesc[UR36], tmem[UR9], tmem[UR26], idesc[UR27], UPT ;  /* 0x00ff1a24220075ea */ /* 0x0007e2000ba00309 */
[----:B------:R3:W-:Y:S03]  /*5200*/  UTCBAR.2CTA.MULTICAST [UR7], URZ, UR11 ;  /* 0x000000ff070073e9 */ /* 0x0007e6000820080b */
[----:B------:R-:W-:Y:S05]  /*5210*/  BRA.U UP0, `(.L_x_106) ;  /* 0xfffffffd00787547 */ /* 0x000fea000b83ffff */
.L_x_103:
[----:B------:R-:W-:Y:S01]  /*5220*/  UIADD3 UR8, UPT, UPT, UR8, 0x280, URZ ;  /* 0x0000028008087890 */ /* 0x000fe2000fffe0ff */
[----:B------:R-:W-:-:S08]  /*5230*/  UMOV UR20, UR19 ;  /* 0x0000001300147c82 */ /* 0x000fd00008000000 */
[----:B------:R1:W-:Y:S01]  /*5240*/  UTCBAR.2CTA.MULTICAST [UR8], URZ, UR10 ;  /* 0x000000ff080073e9 */ /* 0x0003e2000820080a */
[----:B------:R-:W-:Y:S02]  /*5250*/  NOP ;  /* 0x0000000000007918 */ /* 0x000fe40000000000 */
.L_x_101:
[----:B------:R-:W-:Y:S01]  /*5260*/  UIADD3 UR22, UPT, UPT, UR22, 0x1, URZ ;  /* 0x0000000116167890 */ /* 0x000fe2000fffe0ff */
[----:B------:R-:W-:-:S03]  /*5270*/  ISETP.NE.AND P0, PT, R8, 0x2, PT ;  /* 0x000000020800780c */ /* 0x000fc60003f05270 */
[----:B------:R-:W-:Y:S01]  /*5280*/  UISETP.NE.AND UP0, UPT, UR22, 0x4, UPT ;  /* 0x000000041600788c */ /* 0x000fe2000bf05270 */
[----:B--23--:R-:W-:Y:S02]  /*5290*/  SEL R0, RZ, 0x1, P0 ;  /* 0x00000001ff007807 */ /* 0x00cfe40000000000 */
[----:B------:R-:W-:Y:S01]  /*52a0*/  SEL R8, R8, RZ, P0 ;  /* 0x000000ff08087207 */ /* 0x000fe20000000000 */
[----:B------:R-:W-:Y:S01]  /*52b0*/  USEL UR4, URZ, 0x1, UP0 ;  /* 0x00000001ff047887 */ /* 0x000fe20008000000 */
[----:B------:R-:W-:Y:S01]  /*52c0*/  LOP3.LUT R3, R3, R0, RZ, 0x3c, !PT ;  /* 0x0000000003037212 */ /* 0x000fe200078e3cff */
[----:B------:R-:W-:-:S04]  /*52d0*/  USEL UR22, UR22, URZ, UP0 ;  /* 0x000000ff16167287 */ /* 0x000fc80008000000 */
[----:B------:R-:W-:Y:S01]  /*52e0*/  LOP3.LUT R9, R9, UR4, RZ, 0x3c, !PT ;  /* 0x0000000409097c12 */ /* 0x000fe2000f8e3cff */
[----:B------:R-:W-:Y:S07]  /*52f0*/  @P1 BRA `(.L_x_107) ;  /* 0xfffffff800b01947 */ /* 0x000fee000383ffff */
[----:B------:R-:W2:Y:S01]  /*5300*/  S2UR UR4, SR_CgaCtaId ;  /* 0x00000000000479c3 */ /* 0x000ea20000008800 */
[----:B------:R-:W-:Y:S01]  /*5310*/  ELECT P0, URZ, PT ;  /* 0x0000000000ff782f */ /* 0x000fe20003800000 */
[----:B------:R-:W-:Y:S01]  /*5320*/  HFMA2 R0, -RZ, RZ, 0, 5.9604644775390625e-08 ;  /* 0x00000001ff007431 */ /* 0x000fe200000001ff */
[----:B------:R-:W-:-:S05]  /*5330*/  UMOV UR5, 0x40 ;  /* 0x0000004000057882 */ /* 0x000fca0000000000 */
[----:B------:R-:W-:Y:S01]  /*5340*/  UVIRTCOUNT.DEALLOC.SMPOOL 0x80 ;  /* 0x000000800000784c */ /* 0x000fe20000000000 */
[----:B------:R-:W-:Y:S02]  /*5350*/  UISETP.NE.AND UP1, UPT, UR18, URZ, UPT ;  /* 0x000000ff1200728c */ /* 0x000fe4000bf25270 */
[----:B--2---:R-:W-:-:S09]  /*5360*/  ULEA UR4, UR4, UR5, 0x18 ;  /* 0x0000000504047291 */ /* 0x004fd2000f8ec0ff */
[----:B------:R2:W-:Y:S01]  /*5370*/  @P0 STS.U8 [UR4+0x1c], R0 ;  /* 0x00001c00ff000988 */ /* 0x0005e20008000004 */
[----:B------:R-:W-:Y:S05]  /*5380*/  BRA.U UP1, `(.L_x_108) ;  /* 0x0000000101a07547 */ /* 0x000fea000b800000 */
[----:B------:R-:W-:Y:S01]  /*5390*/  UIADD3 UR5, UPT, UPT, UR6, 0x2a0, URZ ;  /* 0x000002a006057890 */ /* 0x000fe2000fffe0ff */
[----:B------:R-:W-:-:S03]  /*53a0*/  SHF.L.U32 R2, R9, 0x1f, RZ ;  /* 0x0000001f09027819 */ /* 0x000fc600000006ff */
[----:B------:R-:W-:-:S09]  /*53b0*/  ULEA UR7, UR22, UR5, 0x3 ;  /* 0x0000000516077291 */ /* 0x000fd2000f8e18ff */
[----:B------:R-:W3:Y:S02]  /*53c0*/  SYNCS.PHASECHK.TRANS64.TRYWAIT P0, [UR7], R2 ;  /* 0x00000002ff0075a7 */ /* 0x000ee40008001107 */
[----:B---3--:R-:W-:Y:S05]  /*53d0*/  @!P0 BRA `(.L_x_109) ;  /* 0x00000040000c8947 */ /* 0x008fea0003800000 */
.L_x_233:
[----:B-1----:R-:W-:-:S04]  /*53e0*/  UIADD3 UR8, UPT, UPT, UR22, 0x1, URZ ;  /* 0x0000000116087890 */ /* 0x002fc8000fffe0ff */
[----:B------:R-:W-:-:S04]  /*53f0*/  UISETP.NE.AND UP0, UPT, UR8, 0x4, UPT ;  /* 0x000000040800788c */ /* 0x000fc8000bf05270 */
[----:B------:R-:W-:Y:S02]  /*5400*/  USEL UR9, URZ, 0x1, UP0 ;  /* 0x00000001ff097887 */ /* 0x000fe40008000000 */
[----:B------:R-:W-:-:S04]  /*5410*/  USEL UR8, UR8, URZ, UP0 ;  /* 0x000000ff08087287 */ /* 0x000fc80008000000 */
[----:B------:R-:W-:Y:S01]  /*5420*/  ULEA UR7, UR8, UR5, 0x3 ;  /* 0x0000000508077291 */ /* 0x000fe2000f8e18ff */
[----:B--2---:R-:W-:-:S04]  /*5430*/  LOP3.LUT R2, R9, UR9, RZ, 0x3c, !PT ;  /* 0x0000000909027c12 */ /* 0x004fc8000f8e3cff */
[----:B------:R-:W-:-:S04]  /*5440*/  SHF.L.U32 R3, R2, 0x1f, RZ ;  /* 0x0000001f02037819 */ /* 0x000fc800000006ff */
[----:B------:R-:W1:Y:S02]  /*5450*/  SYNCS.PHASECHK.TRANS64.TRYWAIT P0, [UR7], R3 ;  /* 0x00000003ff0075a7 */ /* 0x000e640008001107 */
[----:B-1----:R-:W-:Y:S05]  /*5460*/  @!P0 BRA `(.L_x_110) ;  /* 0x0000004000008947 */ /* 0x002fea0003800000 */
.L_x_235:
        /* <DEDUP_REMOVED lines=9> */
.L_x_237:
[----:B------:R-:W-:-:S04]  /*5500*/  UIADD3 UR8, UPT, UPT, UR8, 0x1, URZ ;  /* 0x0000000108087890 */ /* 0x000fc8000fffe0ff */
[----:B------:R-:W-:-:S04]  /*5510*/  UISETP.NE.AND UP0, UPT, UR8, 0x4, UPT ;  /* 0x000000040800788c */ /* 0x000fc8000bf05270 */
[----:B------:R-:W-:Y:S02]  /*5520*/  USEL UR7, URZ, 0x1, UP0 ;  /* 0x00000001ff077887 */ /* 0x000fe40008000000 */
[----:B------:R-:W-:-:S04]  /*5530*/  USEL UR8, UR8, URZ, UP0 ;  /* 0x000000ff08087287 */ /* 0x000fc80008000000 */
[----:B------:R-:W-:Y:S01]  /*5540*/  ULEA UR8, UR8, UR5, 0x3 ;  /* 0x0000000508087291 */ /* 0x000fe2000f8e18ff */
[----:B------:R-:W-:-:S04]  /*5550*/  LOP3.LUT R2, R2, UR7, RZ, 0x3c, !PT ;  /* 0x0000000702027c12 */ /* 0x000fc8000f8e3cff */
[----:B------:R-:W-:Y:S01]  /*5560*/  SHF.L.U32 R2, R2, 0x1f, RZ ;  /* 0x0000001f02027819 */ /* 0x000fe200000006ff */
[----:B-1----:R-:W-:-:S04]  /*5570*/  IMAD.U32 R0, RZ, RZ, UR8 ;  /* 0x00000008ff007e24 */ /* 0x002fc8000f8e00ff */
[----:B------:R1:W2:Y:S03]  /*5580*/  SYNCS.PHASECHK.TRANS64.TRYWAIT P0, [R0+URZ], R2 ;  /* 0x00000002000075a7 */ /* 0x0002a600080011ff */
[----:B--2---:R-:W-:Y:S05]  /*5590*/  @!P0 NANOSLEEP.SYNCS 0x989680 ;  /* 0x009896800000895d */ /* 0x004fea0003900000 */
[----:B------:R-:W2:Y:S02]  /*55a0*/  @!P0 SYNCS.PHASECHK.TRANS64 P0, [R0+URZ], R2 ;  /* 0x00000002000085a7 */ /* 0x000ea400080010ff */
[----:B--2---:R-:W-:Y:S05]  /*55b0*/  @P0 BRA `(.L_x_112) ;  /* 0x0000000000200947 */ /* 0x004fea0003800000 */
.L_x_113:
[----:B--2---:R2:W3:Y:S02]  /*55c0*/  SYNCS.PHASECHK.TRANS64.TRYWAIT P0, [R0+URZ], R2 ;  /* 0x00000002000075a7 */ /* 0x0044e400080011ff */
[----:B---3--:R-:W-:Y:S05]  /*55d0*/  @!P0 NANOSLEEP.SYNCS 0x989680 ;  /* 0x009896800000895d */ /* 0x008fea0003900000 */
[----:B------:R-:W3:Y:S02]  /*55e0*/  @!P0 SYNCS.PHASECHK.TRANS64 P0, [R0+URZ], R2 ;  /* 0x00000002000085a7 */ /* 0x000ee400080010ff */
[----:B---3--:R-:W-:Y:S05]  /*55f0*/  @!P0 BRA `(.L_x_113) ;  /* 0xfffffffc00f08947 */ /* 0x008fea000383ffff */
[----:B------:R-:W-:Y:S05]  /*5600*/  BRA `(.L_x_112) ;  /* 0x00000000000c7947 */ /* 0x000fea0003800000 */
.L_x_108:
[----:B------:R-:W-:-:S04]  /*5610*/  UIADD3 UR5, UPT, UPT, UR6, 0x2e0, URZ ;  /* 0x000002e006057890 */ /* 0x000fc8000fffe0ff */
[----:B------:R-:W-:-:S09]  /*5620*/  UPRMT UR5, UR17, 0x654, UR5 ;  /* 0x0000065411057896 */ /* 0x000fd20008000005 */
[----:B------:R-:W-:Y:S03]  /*5630*/  SYNCS.ARRIVE.TRANS64.RED.A1T0 RZ, [UR5], RZ ;  /* 0x000000ffffff79a7 */ /* 0x000fe60008100405 */
.L_x_112:
[----:B-12---:R-:W-:Y:S01]  /*5640*/  SHF.L.U32 R2, RZ, 0x1f, RZ ;  /* 0x0000001fff027819 */ /* 0x006fe200000006ff */
[----:B------:R-:W-:Y:S01]  /*5650*/  UIADD3 UR5, UPT, UPT, UR6, 0x2e0, URZ ;  /* 0x000002e006057890 */ /* 0x000fe2000fffe0ff */
[----:B------:R-:W-:Y:S02]  /*5660*/  PLOP3.LUT P0, PT, PT, PT, UP1, 0x80, 0x8 ;  /* 0x000000000008781c */ /* 0x000fe40003f0f018 */
[----:B------:R-:W1:Y:S02]  /*5670*/  SYNCS.PHASECHK.TRANS64.TRYWAIT P1, [UR6+0x2e0], R2 ;  /* 0x0002e002ff0075a7 */ /* 0x000e640008021106 */
[----:B-1----:R-:W-:Y:S09]  /*5680*/  @!P1 BRA `(.L_x_114) ;  /* 0x0000003c00a89947 */ /* 0x002ff20003800000 */
.L_x_239:
[----:B------:R-:W-:Y:S02]  /*5690*/  @!UP1 UPRMT UR5, UR17, 0x654, UR5 ;  /* 0x0000065411059896 */ /* 0x000fe40008000005 */
[----:B------:R-:W-:Y:S01]  /*56a0*/  ULOP3.LUT UR6, UR24, 0xffff, URZ, 0xc0, !UPT ;  /* 0x0000ffff18067892 */ /* 0x000fe2000f8ec0ff */
[----:B------:R-:W-:-:S03]  /*56b0*/  UMOV UR8, 0xffff ;  /* 0x0000ffff00087882 */ /* 0x000fc60000000000 */
[----:B------:R-:W-:-:S03]  /*56c0*/  USHF.R.U32.HI UR6, URZ, 0x5, UR6 ;  /* 0x00000005ff067899 */ /* 0x000fc60008011606 */
[----:B------:R-:W-:Y:S01]  /*56d0*/  @!P0 SYNCS.ARRIVE.TRANS64.RED.A1T0 RZ, [UR5], RZ ;  /* 0x000000ffffff89a7 */ /* 0x000fe20008100405 */
[----:B------:R-:W-:Y:S01]  /*56e0*/  NOP ;  /* 0x0000000000007918 */ /* 0x000fe20000000000 */
[----:B-1----:R-:W1:Y:S01]  /*56f0*/  LDS R0, [UR4+0x14] ;  /* 0x00001404ff007984 */ /* 0x002e620008000800 */
[----:B------:R-:W-:Y:S01]  /*5700*/  USHF.L.U32 UR8, UR8, UR6, URZ ;  /* 0x0000000608087299 */ /* 0x000fe200080006ff */
[----:B------:R-:W-:Y:S02]  /*5710*/  UMOV UR5, 0x1 ;  /* 0x0000000100057882 */ /* 0x000fe40000000000 */
[----:B------:R-:W-:-:S03]  /*5720*/  USHF.L.U32 UR5, UR5, UR6, URZ ;  /* 0x0000000605057299 */ /* 0x000fc600080006ff */
[----:B-1----:R-:W-:-:S04]  /*5730*/  LOP3.LUT R0, R0, UR8, RZ, 0xc0, !PT ;  /* 0x0000000800007c12 */ /* 0x002fc8000f8ec0ff */
[----:B------:R-:W-:-:S13]  /*5740*/  ISETP.NE.AND P0, PT, R0, UR8, PT ;  /* 0x0000000800007c0c */ /* 0x000fda000bf05270 */
[----:B------:R-:W-:Y:S05]  /*5750*/  @P0 BRA `(.L_x_115) ;  /* 0x0000000000580947 */ /* 0x000fea0003800000 */
[----:B------:R-:W1:Y:S02]  /*5760*/  LDS R0, [UR4+0x18] ;  /* 0x00001804ff007984 */ /* 0x000e640008000800 */
[----:B-1----:R-:W-:-:S04]  /*5770*/  LOP3.LUT R0, R0, UR5, RZ, 0xc0, !PT ;  /* 0x0000000500007c12 */ /* 0x002fc8000f8ec0ff */
[----:B------:R-:W-:-:S13]  /*5780*/  ISETP.NE.AND P0, PT, R0, UR5, PT ;  /* 0x0000000500007c0c */ /* 0x000fda000bf05270 */
[----:B------:R-:W-:Y:S05]  /*5790*/  @P0 BRA `(.L_x_116) ;  /* 0x00000000003c0947 */ /* 0x000fea0003800000 */
[----:B------:R-:W1:Y:S01]  /*57a0*/  S2R R2, SR_LANEID ;  /* 0x0000000000027919 */ /* 0x000e620000000000 */
[----:B------:R-:W-:Y:S01]  /*57b0*/  ULOP3.LUT UR8, URZ, UR8, URZ, 0x33, !UPT ;  /* 0x00000008ff087292 */ /* 0x000fe2000f8e33ff */
[----:B------:R-:W-:Y:S02]  /*57c0*/  VOTEU.ANY UR7, UPT, PT ;  /* 0x0000000000077886 */ /* 0x000fe400038e0100 */
[----:B------:R-:W-:-:S03]  /*57d0*/  UFLO.U32 UR7, UR7 ;  /* 0x00000007000772bd */ /* 0x000fc600080e0000 */
[----:B------:R-:W-:-:S04]  /*57e0*/  IMAD.U32 R0, RZ, RZ, UR8 ;  /* 0x00000008ff007e24 */ /* 0x000fc8000f8e00ff */
[----:B------:R2:W3:Y:S02]  /*57f0*/  REDUX UR6, R0 ;  /* 0x00000000000673c4 */ /* 0x0004e40000000000 */
[----:B------:R1:W-:Y:S02]  /*5800*/  UTCATOMSWS.AND URZ, UR8 ;  /* 0x0000000800ff79e3 */ /* 0x0003e40008000000 */
[----:B-1----:R-:W-:Y:S02]  /*5810*/  ISETP.EQ.U32.AND P0, PT, R2, UR7, PT ;  /* 0x0000000702007c0c */ /* 0x002fe4000bf02070 */
[----:B--2---:R-:W-:Y:S02]  /*5820*/  LOP3.LUT R0, RZ, UR5, RZ, 0x33, !PT ;  /* 0x00000005ff007c12 */ /* 0x004fe4000f8e33ff */
[----:B---3--:R-:W-:Y:S02]  /*5830*/  MOV R2, UR6 ;  /* 0x0000000600027c02 */ /* 0x008fe40008000f00 */
[----:B------:R-:W1:Y:S07]  /*5840*/  REDUX UR5, R0 ;  /* 0x00000000000573c4 */ /* 0x000e6e0000000000 */
[----:B------:R2:W-:Y:S01]  /*5850*/  @P0 ATOMS.AND RZ, [UR4+0x14], R2 ;  /* 0x00001402ffff098c */ /* 0x0005e2000a800004 */
[----:B-1----:R-:W-:-:S05]  /*5860*/  IMAD.U32 R0, RZ, RZ, UR5 ;  /* 0x00000005ff007e24 */ /* 0x002fca000f8e00ff */
[----:B------:R2:W-:Y:S01]  /*5870*/  @P0 ATOMS.AND RZ, [UR4+0x18], R0 ;  /* 0x00001800ffff098c */ /* 0x0005e2000a800004 */
[----:B------:R-:W-:Y:S05]  /*5880*/  BRA `(.L_x_117) ;  /* 0x0000000000147947 */ /* 0x000fea0003800000 */
.L_x_116:
[----:B------:R-:W-:Y:S02]  /*5890*/  MOV R2, 0x58b0 ;  /* 0x000058b000027802 */ /* 0x000fe40000000f00 */
[----:B----45:R-:W-:Y:S05]  /*58a0*/  CALL.REL.NOINC `($__internal_0_$__cuda_sm10x_tcgen05_guardrail_trap_col_being_dealloced_not_returned_by_alloc) ;  /* 0x0000003c00bc7944 */ /* 0x030fea0003c00000 */
[----:B------:R-:W-:Y:S05]  /*58b0*/  BRA `(.L_x_117) ;  /* 0x0000000000087947 */ /* 0x000fea0003800000 */
.L_x_115:
[----:B------:R-:W-:Y:S02]  /*58c0*/  MOV R2, 0x58e0 ;  /* 0x000058e000027802 */ /* 0x000fe40000000f00 */
[----:B----45:R-:W-:Y:S05]  /*58d0*/  CALL.REL.NOINC `($__internal_2_$__cuda_sm10x_tcgen05_guardrail_trap_unallocated_columns_being_dealloced) ;  /* 0x0000003c00c87944 */ /* 0x030fea0003c00000 */
.L_x_117:
[----:B------:R-:W-:Y:S01]  /*58e0*/  NOP ;  /* 0x0000000000007918 */ /* 0x000fe20000000000 */
[----:B------:R-:W-:Y:S05]  /*58f0*/  EXIT ;  /* 0x000000000000794d */ /* 0x000fea0003800000 */
.L_x_88:
[----:B------:R-:W-:-:S09]  /*5900*/  UISETP.NE.OR UP0, UPT, UR11, 0x3, !UP5 ;  /* 0x000000030b00788c */ /* 0x000fd2000ef05670 */
[----:B------:R-:W-:Y:S05]  /*5910*/  BRA.U UP0, `(.L_x_118) ;  /* 0x0000000900e87547 */ /* 0x000fea000b800000 */
[----:B------:R-:W2:Y:S01]  /*5920*/  LDCU UR25, c[0x0][0x370] ;  /* 0x00006e00ff1977ac */ /* 0x000ea20008000800 */
[----:B------:R-:W3:Y:S01]  /*5930*/  LDC.64 R16, c[0x0][0x348] ;  /* 0x0000d200ff107b82 */ /* 0x000ee20000000a00 */
[----:B------:R-:W-:Y:S02]  /*5940*/  HFMA2 R13, -RZ, RZ, 0, 0 ;  /* 0x00000000ff0d7431 */ /* 0x000fe400000001ff */
[----:B------:R-:W-:Y:S01]  /*5950*/  IMAD.MOV.U32 R15, RZ, RZ, 0x1 ;  /* 0x00000001ff0f7424 */ /* 0x000fe200078e00ff */
[----:B------:R-:W2:Y:S01]  /*5960*/  LDCU.128 UR20, c[0x0][0xb10] ;  /* 0x00016200ff1477ac */ /* 0x000ea20008000c00 */
[----:B------:R-:W-:Y:S01]  /*5970*/  IMAD.MOV.U32 R14, RZ, RZ, RZ ;  /* 0x000000ffff0e7224 */ /* 0x000fe200078e00ff */
[----:B------:R-:W-:Y:S01]  /*5980*/  MOV R12, 0x1000 ;  /* 0x00001000000c7802 */ /* 0x000fe20000000f00 */
[----:B------:R-:W4:Y:S01]  /*5990*/  LDCU UR24, c[0x0][0x374] ;  /* 0x00006e80ff1877ac */ /* 0x000f220008000800 */
[----:B------:R-:W1:Y:S01]  /*59a0*/  LDC.64 R2, c[0x0][0x888] ;  /* 0x00022200ff027b82 */ /* 0x000e620000000a00 */
[----:B------:R-:W4:Y:S01]  /*59b0*/  LDCU UR13, c[0x0][0xb0c] ;  /* 0x00016180ff0d77ac */ /* 0x000f220008000800 */
[----:B------:R-:W4:Y:S06]  /*59c0*/  LDCU UR18, c[0x0][0xb20] ;  /* 0x00016400ff1277ac */ /* 0x000f2c0008000800 */
[----:B------:R-:W1:Y:S01]  /*59d0*/  LDC.64 R4, c[0x0][0x890] ;  /* 0x00022400ff047b82 */ /* 0x000e620000000a00 */
[----:B------:R-:W3:Y:S01]  /*59e0*/  LDCU UR4, c[0x0][0xb30] ;  /* 0x00016600ff0477ac */ /* 0x000ee20008000800 */
[----:B------:R-:W-:Y:S01]  /*59f0*/  UMOV UR19, 0x400 ;  /* 0x0000040000137882 */ /* 0x000fe20000000000 */
[----:B------:R-:W-:-:S02]  /*5a00*/  UISETP.GE.AND UP0, UPT, UR37, 0x1, UPT ;  /* 0x000000012500788c */ /* 0x000fc4000bf06270 */
[----:B------:R-:W-:Y:S02]  /*5a10*/  ULEA UR19, UR54, UR19, 0x18 ;  /* 0x0000001336137291 */ /* 0x000fe4000f8ec0ff */
[----:B------:R-:W-:Y:S02]  /*5a20*/  UP2UR UR5, UPR, URZ, 0x1 ;  /* 0x00000001ff057883 */ /* 0x000fe40008000000 */
[----:B--2---:R-:W-:Y:S02]  /*5a30*/  UIMAD.WIDE.U32 UR10, UR25, UR20, URZ ;  /* 0x00000014190a72a5 */ /* 0x004fe4000f8e00ff */
[----:B------:R-:W-:Y:S02]  /*5a40*/  UIADD3 UR5, UPT, UPT, UR19, 0x240, URZ ;  /* 0x0000024013057890 */ /* 0x000fe4000fffe0ff */
[----:B----4-:R-:W-:Y:S02]  /*5a50*/  UIMAD.WIDE.U32 UR8, UR24, UR23, URZ ;  /* 0x00000017180872a5 */ /* 0x010fe4000f8e00ff */
[----:B------:R-:W-:-:S02]  /*5a60*/  UPLOP3.LUT UP3, UPT, UPT, UPT, UPT, 0x40, 0x4 ;  /* 0x000000000004789c */ /* 0x000fc40003f6e870 */
[----:B------:R-:W-:Y:S01]  /*5a70*/  UISETP.NE.AND UP4, UPT, UR37, 0x1, UPT ;  /* 0x000000012500788c */ /* 0x000fe2000bf85270 */
[----:B------:R-:W2:Y:S01]  /*5a80*/  LDCU.64 UR6, c[0x0][0xb28] ;  /* 0x00016500ff0677ac */ /* 0x000ea20008000a00 */
[----:B------:R-:W-:Y:S02]  /*5a90*/  UISETP.NE.AND UP6, UPT, UR13, 0x1, UPT ;  /* 0x000000010d00788c */ /* 0x000fe4000bfc5270 */
[----:B------:R-:W-:Y:S02]  /*5aa0*/  UISETP.NE.AND UP5, UPT, UR22, 0x1, UPT ;  /* 0x000000011600788c */ /* 0x000fe4000bfa5270 */
[----:B------:R-:W-:Y:S02]  /*5ab0*/  UPRMT UR54, UR54, 0x654, UR5 ;  /* 0x0000065436367896 */ /* 0x000fe40008000005 */
[----:B------:R-:W-:Y:S02]  /*5ac0*/  USHF.R.U32.HI UR28, URZ, UR21, UR11 ;  /* 0x00000015ff1c7299 */ /* 0x000fe4000801160b */
[----:B------:R-:W-:-:S02]  /*5ad0*/  USHF.R.U32.HI UR27, URZ, UR18, UR9 ;  /* 0x00000012ff1b7299 */ /* 0x000fc40008011609 */
[----:B---3--:R-:W-:-:S11]  /*5ae0*/  UISETP.NE.AND UP2, UPT, UR4, 0x1, UPT ;  /* 0x000000010400788c */ /* 0x008fd6000bf45270 */
.L_x_126:
[C---:B------:R-:W-:Y:S02]  /*5af0*/  LEA R7, R14.reuse, UR19, 0x3 ;  /* 0x000000130e077c11 */ /* 0x040fe4000f8e18ff */
[----:B------:R-:W-:Y:S02]  /*5b00*/  SHF.L.U32 R0, R13, 0x1f, RZ ;  /* 0x0000001f0d007819 */ /* 0x000fe400000006ff */
[----:B------:R-:W-:Y:S02]  /*5b10*/  LEA R8, R14, UR19, 0x4 ;  /* 0x000000130e087c11 */ /* 0x000fe4000f8e20ff */
[----:B---3--:R-:W3:Y:S02]  /*5b20*/  SYNCS.PHASECHK.TRANS64.TRYWAIT P0, [R7+URZ+0x260], R0 ;  /* 0x00026000070075a7 */ /* 0x008ee400080011ff */
[----:B---3--:R-:W-:Y:S05]  /*5b30*/  @!P0 BRA `(.L_x_119) ;  /* 0x0000003800948947 */ /* 0x008fea0003800000 */
.L_x_240:
[----:B------:R-:W4:Y:S01]  /*5b40*/  LDS.128 R8, [R8+0x2f0] ;  /* 0x0002f00008087984 */ /* 0x000f220000000c00 */
[----:B------:R-:W-:Y:S01]  /*5b50*/  UISETP.GE.AND UP0, UPT, UR37, 0x1, UPT ;  /* 0x000000012500788c */ /* 0x000fe2000bf06270 */
[----:B------:R-:W-:Y:S01]  /*5b60*/  @!PT LDS RZ, [RZ] ;  /* 0x00000000fffff984 */ /* 0x000fe20000000800 */
[----:B------:R-:W-:Y:S01]  /*5b70*/  @!PT LDS RZ, [RZ] ;  /* 0x00000000fffff984 */ /* 0x000fe20000000800 */
[----:B------:R-:W-:Y:S01]  /*5b80*/  @!PT LDS RZ, [RZ] ;  /* 0x00000000fffff984 */ /* 0x000fe20000000800 */
[----:B------:R-:W-:Y:S01]  /*5b90*/  @!PT LDS RZ, [RZ] ;  /* 0x00000000fffff984 */ /* 0x000fe20000000800 */
[----:B------:R1:W-:Y:S06]  /*5ba0*/  MEMBAR.ALL.CTA ;  /* 0x0000000000007992 */ /* 0x0003ec0000008000 */
[----:B-1----:R-:W1:Y:S01]  /*5bb0*/  FENCE.VIEW.ASYNC.S ;  /* 0x00000000000073c6 */ /* 0x002e620000000000 */
[----:B----4-:R-:W-:Y:S11]  /*5bc0*/  LOP3.LUT P0, RZ, R10, 0x1, RZ, 0xc0, !PT ;  /* 0x000000010aff7812 */ /* 0x010ff6000780c0ff */
[----:B------:R-:W-:Y:S02]  /*5bd0*/  @!UPT UIADD3 URZ, UPT, UPT, URZ, URZ, URZ ;  /* 0x000000fffffff290 */ /* 0x000fe4000fffe0ff */
[----:B-1----:R-:W-:Y:S01]  /*5be0*/  VOTEU.ANY UP1, P0 ;  /* 0x0000000000ff7886 */ /* 0x002fe20000020100 */
[----:B------:R-:W-:Y:S11]  /*5bf0*/  PLOP3.LUT P0, PT, PT, PT, UP1, 0x80, 0x8 ;  /* 0x000000000008781c */ /* 0x000ff60003f0f018 */
[----:B------:R-:W-:Y:S02]  /*5c00*/  @!UPT UIADD3 URZ, UPT, UPT, URZ, URZ, URZ ;  /* 0x000000fffffff290 */ /* 0x000fe4000fffe0ff */
[----:B---3--:R-:W-:Y:S02]  /*5c10*/  @P0 SHF.R.U32.HI R0, RZ, 0x10, R9 ;  /* 0x00000010ff000819 */ /* 0x008fe40000011609 */
[----:B------:R-:W-:Y:S02]  /*5c20*/  @P0 MOV R6, R8 ;  /* 0x0000000800060202 */ /* 0x000fe40000000f00 */
[----:B------:R-:W-:Y:S01]  /*5c30*/  @P0 R2UR UR4, R0 ;  /* 0x00000000000402ca */ /* 0x000fe200000e0000 */
[----:B------:R-:W-:Y:S01]  /*5c40*/  VIADD R0, R7, 0x270 ;  /* 0x0000027007007836 */ /* 0x000fe20000000000 */
[----:B------:R-:W-:Y:S02]  /*5c50*/  @P0 LOP3.LUT R8, R9, 0xffff, RZ, 0xc0, !PT ;  /* 0x0000ffff09080812 */ /* 0x000fe400078ec0ff */
[----:B------:R-:W-:Y:S02]  /*5c60*/  @P0 R2UR UR8, R6 ;  /* 0x00000000060802ca */ /* 0x000fe400000e0000 */
[----:B------:R-:W-:Y:S02]  /*5c70*/  PRMT R0, RZ, 0x654, R0 ;  /* 0x00000654ff007816 */ /* 0x000fe40000000000 */
[----:B------:R-:W-:Y:S02]  /*5c80*/  @P0 R2UR UR5, R8 ;  /* 0x00000000080502ca */ /* 0x000fe400000e0000 */
[----:B------:R1:W-:Y:S03]  /*5c90*/  SYNCS.ARRIVE.TRANS64.RED.A1T0 RZ, [R0+URZ], RZ ;  /* 0x000000ff00ff79a7 */ /* 0x0003e600081004ff */
[----:B------:R-:W-:Y:S04]  /*5ca0*/  @UP1 UMOV UR29, UR4 ;  /* 0x00000004001d1c82 */ /* 0x000fe80008000000 */
[----:B------:R-:W-:Y:S04]  /*5cb0*/  @UP1 UMOV UR15, UR8 ;  /* 0x00000008000f1c82 */ /* 0x000fe80008000000 */
[----:B------:R-:W-:Y:S01]  /*5cc0*/  @UP1 UMOV UR14, UR5 ;  /* 0x00000005000e1c82 */ /* 0x000fe20008000000 */
[----:B------:R-:W-:Y:S05]  /*5cd0*/  BRA.U !UP0, `(.L_x_120) ;  /* 0x0000000108947547 */ /* 0x000fea000b800000 */
[----:B------:R-:W-:Y:S02]  /*5ce0*/  UIMAD.WIDE.U32 UR30, UR14, UR23, URZ ;  /* 0x000000170e1e72a5 */ /* 0x000fe4000f8e00ff */
[----:B------:R-:W-:Y:S02]  /*5cf0*/  UIMAD.WIDE.U32 UR40, UR15, UR20, URZ ;  /* 0x000000140f2872a5 */ /* 0x000fe4000f8e00ff */
[----:B------:R-:W-:Y:S02]  /*5d00*/  USEL UR4, UR24, UR27, !UP5 ;  /* 0x0000001b18047287 */ /* 0x000fe4000e800000 */
[----:B------:R-:W-:Y:S02]  /*5d10*/  USHF.R.U32.HI UR32, URZ, UR18, UR31 ;  /* 0x00000012ff207299 */ /* 0x000fe4000801161f */
[----:B--2---:R-:W-:Y:S02]  /*5d20*/  UIMAD.WIDE.U32 UR38, UR4, UR6, URZ ;  /* 0x00000006042672a5 */ /* 0x004fe4000f8e00ff */
[----:B------:R-:W-:Y:S02]  /*5d30*/  USEL UR9, UR25, UR28, !UP6 ;  /* 0x0000001c19097287 */ /* 0x000fe4000f000000 */
[----:B------:R-:W-:Y:S02]  /*5d40*/  USEL UR8, UR14, UR32, !UP5 ;  /* 0x000000200e087287 */ /* 0x000fe4000e800000 */
[----:B------:R-:W-:Y:S02]  /*5d50*/  UIMAD.WIDE.U32 UR34, UR9, UR6, URZ ;  /* 0x00000006092272a5 */ /* 0x000fe4000f8e00ff */
[----:B------:R-:W-:Y:S02]  /*5d60*/  UIMAD.WIDE.U32 UR16, UR8, UR6, URZ ;  /* 0x00000006081072a5 */ /* 0x000fe4000f8e00ff */
[----:B------:R-:W-:Y:S02]  /*5d70*/  @UP4 USHF.R.U32.HI UR9, URZ, UR7, UR35 ;  /* 0x00000007ff094299 */ /* 0x000fe40008011623 */
[----:B------:R-:W-:Y:S02]  /*5d80*/  USHF.R.U32.HI UR17, URZ, UR7, UR17 ;  /* 0x00000007ff117299 */ /* 0x000fe40008011611 */
[----:B------:R-:W-:Y:S02]  /*5d90*/  UIMAD UR10, UR37, UR9, URZ ;  /* 0x00000009250a72a4 */ /* 0x000fe4000f8e02ff */
[----:B------:R-:W-:Y:S01]  /*5da0*/  USEL UR17, UR8, UR17, !UP4 ;  /* 0x0000001108117287 */ /* 0x000fe2000e000000 */
[----:B------:R-:W-:Y:S02]  /*5db0*/  UMOV UR31, UR41 ;  /* 0x00000029001f7c82 */ /* 0x000fe40008000000 */
[----:B------:R-:W-:Y:S02]  /*5dc0*/  USHF.R.U32.HI UR30, URZ, UR21, UR31 ;  /* 0x00000015ff1e7299 */ /* 0x000fe4000801161f */
[----:B------:R-:W-:Y:S02]  /*5dd0*/  UIADD3 UR16, UPT, UPT, -UR17, URZ, URZ ;  /* 0x000000ff11107290 */ /* 0x000fe4000fffe1ff */
[----:B------:R-:W-:Y:S02]  /*5de0*/  USEL UR5, UR15, UR30, !UP6 ;  /* 0x0000001e0f057287 */ /* 0x000fe4000f000000 */
[----:B------:R-:W-:Y:S01]  /*5df0*/  UIMAD UR16, UR37, UR16, UR8 ;  /* 0x00000010251072a4 */ /* 0x000fe2000f8e0208 */
[----:B------:R-:W-:Y:S02]  /*5e00*/  UMOV UR31, UR39 ;  /* 0x00000027001f7c82 */ /* 0x000fe40008000000 */
[----:B------:R-:W-:Y:S04]  /*5e10*/  @UP4 USHF.R.U32.HI UR4, URZ, UR7, UR31 ;  /* 0x00000007ff044299 */ /* 0x000fe8000801161f */
[----:B------:R-:W-:Y:S04]  /*5e20*/  UIMAD UR4, UR37, UR4, URZ ;  /* 0x00000004250472a4 */ /* 0x000fe8000f8e02ff */
[----:B------:R-:W-:Y:S04]  /*5e30*/  UISETP.GE.AND UP0, UPT, UR8, UR4, UPT ;  /* 0x000000040800728c */ /* 0x000fe8000bf06270 */
[----:B------:R-:W-:Y:S02]  /*5e40*/  UISETP.GE.OR UP0, UPT, UR5, UR10, UP0 ;  /* 0x0000000a0500728c */ /* 0x000fe40008706670 */
[----:B------:R-:W-:Y:S09]  /*5e50*/  UIMAD.WIDE.U32 UR10, UR5, UR6, URZ ;  /* 0x00000006050a72a5 */ /* 0x000ff2000f8e00ff */
[----:B------:R-:W-:Y:S04]  /*5e60*/  @!UP0 USHF.R.U32.HI UR4, URZ, UR7, UR11 ;  /* 0x00000007ff048299 */ /* 0x000fe8000801160b */
[----:B------:R-:W-:Y:S04]  /*5e70*/  @!UP0 USEL UR4, UR5, UR4, !UP4 ;  /* 0x0000000405048287 */ /* 0x000fe8000e000000 */
[----:B------:R-:W-:Y:S02]  /*5e80*/  @!UP0 UIMAD UR12, UR9, UR16, UR4 ;  /* 0x00000010090c82a4 */ /* 0x000fe4000f8e0204 */
[----:B------:R-:W-:Y:S02]  /*5e90*/  @!UP0 UIADD3 UR16, UPT, UPT, UR17, -UR4, URZ ;  /* 0x8000000411108290 */ /* 0x000fe4000fffe0ff */
[----:B------:R-:W-:Y:S02]  /*5ea0*/  UIADD3 UR9, UPT, UPT, -UR5, URZ, URZ ;  /* 0x000000ff05097290 */ /* 0x000fe4000fffe1ff */
[----:B------:R-:W-:Y:S02]  /*5eb0*/  UIADD3 UR4, UPT, UPT, -UR8, URZ, URZ ;  /* 0x000000ff08047290 */ /* 0x000fe4000fffe1ff */
[----:B------:R-:W-:Y:S02]  /*5ec0*/  @!UP0 UIMAD UR8, UR16, UR37, UR5 ;  /* 0x00000025100882a4 */ /* 0x000fe4000f8e0205 */
[----:B------:R-:W-:Y:S02]  /*5ed0*/  UIMAD UR15, UR13, UR9, UR15 ;  /* 0x000000090d0f72a4 */ /* 0x000fe4000f8e020f */
[----:B------:R-:W-:Y:S01]  /*5ee0*/  UIMAD UR14, UR22, UR4, UR14 ;  /* 0x00000004160e72a4 */ /* 0x000fe2000f8e020e */
[----:B------:R-:W-:Y:S02]  /*5ef0*/  @!UP0 UMOV UR5, UR12 ;  /* 0x0000000c00058c82 */ /* 0x000fe40008000000 */
[----:B------:R-:W-:Y:S02]  /*5f00*/  UIMAD UR15, UR5, UR13, UR15 ;  /* 0x0000000d050f72a4 */ /* 0x000fe4000f8e020f */
[----:B------:R-:W-:Y:S11]  /*5f10*/  UIMAD UR14, UR8, UR22, UR14 ;  /* 0x00000016080e72a4 */ /* 0x000ff6000f8e020e */
[----:B------:R-:W-:Y:S01]  /*5f20*/  @!UPT UIADD3 URZ, UPT, UPT, URZ, URZ, URZ ;  /* 0x000000fffffff290 */ /* 0x000fe2000fffe0ff */
.L_x_120:
[----:B------:R-:W3:Y:S01]  /*5f30*/  @!UP2 LDCU.128 UR8, c[0x0][0xb10] ;  /* 0x00016200ff08a7ac */ /* 0x000ee20008000c00 */
[C---:B------:R-:W-:Y:S02]  /*5f40*/  ISETP.NE.U32.AND P1, PT, R4.reuse, RZ, PT ;  /* 0x000000ff0400720c */ /* 0x040fe40003f25070 */
[----:B------:R-:W-:Y:S02]  /*5f50*/  ISETP.NE.U32.AND P0, PT, R4, RZ, PT ;  /* 0x000000ff0400720c */ /* 0x000fe40003f05070 */
[C---:B------:R-:W-:Y:S02]  /*5f60*/  ISETP.NE.AND.EX P1, PT, R5.reuse, RZ, PT, P1 ;  /* 0x000000ff0500720c */ /* 0x040fe40003f25310 */
[----:B------:R-:W-:Y:S01]  /*5f70*/  ISETP.NE.AND.EX P0, PT, R5, RZ, PT, P0 ;  /* 0x000000ff0500720c */ /* 0x000fe20003f05300 */
[----:B------:R-:W4:Y:S01]  /*5f80*/  @!UP2 LDCU UR5, c[0x0][0xb0c] ;  /* 0x00016180ff05a7ac */ /* 0x000f220008000800 */
[----:B------:R-:W-:Y:S01]  /*5f90*/  SHF.L.U32 R6, R15, 0x1f, RZ ;  /* 0x0000001f0f067819 */ /* 0x000fe200000006ff */
[----:B---3--:R-:W-:Y:S04]  /*5fa0*/  UIMAD.WIDE.U32 UR16, UR15, UR8, URZ ;  /* 0x000000080f1072a5 */ /* 0x008fe8000f8e00ff */
[----:B------:R-:W-:Y:S02]  /*5fb0*/  @!UP2 USHF.R.U32.HI UR4, URZ, UR9, UR17 ;  /* 0x00000009ff04a299 */ /* 0x000fe40008011611 */
[----:B------:R-:W-:Y:S02]  /*5fc0*/  UIMAD.WIDE.U32 UR16, UR14, UR11, URZ ;  /* 0x0000000b0e1072a5 */ /* 0x000fe4000f8e00ff */
[----:B----4-:R-:W-:Y:S04]  /*5fd0*/  @!UP2 UISETP.NE.AND UP0, UPT, UR5, 0x1, UPT ;  /* 0x000000010500a88c */ /* 0x010fe8000bf05270 */
[----:B------:R-:W-:Y:S02]  /*5fe0*/  @!UP2 USEL UR8, UR15, UR4, !UP0 ;  /* 0x000000040f08a287 */ /* 0x000fe4000c000000 */
[----:B------:R-:W-:Y:S01]  /*5ff0*/  @!UP2 UISETP.NE.AND UP0, UPT, UR10, 0x1, UPT ;  /* 0x000000010a00a88c */ /* 0x000fe2000bf05270 */
[----:B------:R-:W3:Y:S02]  /*6000*/  @!UP2 LDCU UR4, c[0x0][0xb20] ;  /* 0x00016400ff04a7ac */ /* 0x000ee40008000800 */
[----:B---3--:R-:W-:Y:S04]  /*6010*/  @!UP2 USHF.R.U32.HI UR4, URZ, UR4, UR17 ;  /* 0x00000004ff04a299 */ /* 0x008fe80008011611 */
[----:B------:R-:W-:Y:S04]  /*6020*/  @!UP2 USEL UR9, UR14, UR4, !UP0 ;  /* 0x000000040e09a287 */ /* 0x000fe8000c000000 */
[----:B------:R-:W-:Y:S02]  /*6030*/  @!UP2 UIADD3 UR4, UPT, UPT, -UR8, UR9, URZ ;  /* 0x000000090804a290 */ /* 0x000fe4000fffe1ff */
[----:B------:R-:W-:Y:S02]  /*6040*/  @!UP2 UIADD3 UR8, UPT, UPT, UR8, -UR9, URZ ;  /* 0x800000090808a290 */ /* 0x000fe4000fffe0ff */
[----:B------:R-:W-:Y:S02]  /*6050*/  @!UP2 UIMAD UR15, UR4, UR5, UR15 ;  /* 0x00000005040fa2a4 */ /* 0x000fe4000f8e020f */
[----:B------:R-:W-:Y:S01]  /*6060*/  @!UP2 UIMAD UR14, UR8, UR10, UR14 ;  /* 0x0000000a080ea2a4 */ /* 0x000fe2000f8e020e */
[----:B------:R-:W-:Y:S11]  /*6070*/  BRA.U UP3, `(.L_x_121) ;  /* 0x0000000103107547 */ /* 0x000ff6000b800000 */
[----:B------:R-:W-:Y:S04]  /*6080*/  MOV R7, UR26 ;  /* 0x0000001a00077c02 */ /* 0x000fe80008000f00 */
[----:B------:R-:W-:Y:S04]  /*6090*/  SHF.L.U32 R7, R7, 0x1f, RZ ;  /* 0x0000001f07077819 */ /* 0x000fe800000006ff */
[----:B------:R-:W3:Y:S02]  /*60a0*/  SYNCS.PHASECHK.TRANS64.TRYWAIT P2, [UR19+0x258], R7 ;  /* 0x00025807ff0075a7 */ /* 0x000ee40008041113 */
[----:B---3--:R-:W-:Y:S05]  /*60b0*/  @!P2 BRA `(.L_x_122) ;  /* 0x000000340048a947 */ /* 0x008fea0003800000 */
.L_x_121:
[----:B------:R-:W-:Y:S05]  /*60c0*/  @!P1 BRA `(.L_x_123) ;  /* 0x00000000002c9947 */ /* 0x000fea0003800000 */
[----:B------:R-:W-:Y:S01]  /*60d0*/  ISETP.NE.U32.AND P1, PT, R2, RZ, PT ;  /* 0x000000ff0200720c */ /* 0x000fe20003f25070 */
[----:B------:R-:W-:Y:S03]  /*60e0*/  IMAD.MOV.U32 R80, RZ, RZ, 0x1 ;  /* 0x00000001ff507424 */ /* 0x000fe600078e00ff */
[----:B------:R-:W-:Y:S11]  /*60f0*/  ISETP.NE.AND.EX P1, PT, R3, RZ, PT, P1 ;  /* 0x000000ff0300720c */ /* 0x000ff60003f25310 */
[----:B------:R-:W-:Y:S02]  /*6100*/  @!UPT UIADD3 URZ, UPT, UPT, URZ, URZ, URZ ;  /* 0x000000fffffff290 */ /* 0x000fe4000fffe0ff */
[----:B------:R-:W3:Y:S01]  /*6110*/  @P1 LDC.64 R8, c[0x0][0x888] ;  /* 0x00022200ff081b82 */ /* 0x000ee20000000a00 */
[----:B-1----:R-:W-:Y:S04]  /*6120*/  @P1 IMAD R0, R4, UR36, RZ ;  /* 0x0000002404001c24 */ /* 0x002fe8000f8e02ff */
[----:B---3--:R-:W-:Y:S04]  /*6130*/  @P1 IMAD.WIDE R8, R0, 0x4, R8 ;  /* 0x0000000400081825 */ /* 0x008fe800078e0208 */
[----:B------:R-:W-:Y:S01]  /*6140*/  HFMA2 R0, -RZ, RZ, 0, 5.9604644775390625e-08 ;  /* 0x00000001ff007431 */ /* 0x000fe200000001ff */
[----:B-----5:R3:W5:Y:S04]  /*6150*/  @P1 LDG.E R39, desc[UR52][R8.64] ;  /* 0x0000003408271981 */ /* 0x020768000c1e1900 */
[----:B------:R-:W-:Y:S01]  /*6160*/  @!P1 PRMT R80, R0, 0x7610, R80 ;  /* 0x0000761000509816 */ /* 0x000fe20000000050 */
[----:B---3--:R-:W4:Y:S06]  /*6170*/  @!P1 LDC R39, c[0x0][0x880] ;  /* 0x00022000ff279b82 */ /* 0x008f2c0000000800 */
.L_x_123:
[----:B----45:R-:W-:Y:S01]  /*6180*/  @!P0 FSETP.EQ.AND P1, PT, R39, RZ, PT ;  /* 0x000000ff2700820b */ /* 0x030fe20003f22000 */
[----:B------:R-:W-:Y:S01]  /*6190*/  @!UPT UIADD3 URZ, UPT, UPT, URZ, URZ, URZ ;  /* 0x000000fffffff290 */ /* 0x000fe2000fffe0ff */
[----:B------:R-:W-:Y:S11]  /*61a0*/  @!P0 BRA `(.L_x_124) ;  /* 0x0000000000188947 */ /* 0x000ff60003800000 */
[----:B------:R-:W-:Y:S02]  /*61b0*/  LOP3.LUT P0, RZ, R80, 0xff, RZ, 0xc0, !PT ;  /* 0x000000ff50ff7812 */ /* 0x000fe4000780c0ff */
[----:B------:R-:W-:Y:S04]  /*61c0*/  ISETP.NE.U32.AND P1, PT, R2, RZ, PT ;  /* 0x000000ff0200720c */ /* 0x000fe80003f25070 */
[----:B------:R-:W-:Y:S04]  /*61d0*/  ISETP.NE.AND.EX P1, PT, R3, RZ, PT, P1 ;  /* 0x000000ff0300720c */ /* 0x000fe80003f25310 */
[----:B------:R-:W-:Y:S03]  /*61e0*/  PLOP3.LUT P1, PT, P1, PT, PT, 0x8, 0x80 ;  /* 0x000000000080781c */ /* 0x000fe60000f2e170 */
[----:B------:R-:W-:Y:S11]  /*61f0*/  @P0 FSETP.EQ.AND P1, PT, R39, RZ, PT ;  /* 0x000000ff2700020b */ /* 0x000ff60003f22000 */
[----:B------:R-:W-:Y:S02]  /*6200*/  @!UPT UIADD3 URZ, UPT, UPT, URZ, URZ, URZ ;  /* 0x000000fffffff290 */ /* 0x000fe4000fffe0ff */
.L_x_124:
[----:B------:R-:W3:Y:S01]  /*6210*/  SYNCS.PHASECHK.TRANS64.TRYWAIT P0, [UR19+0x248], R6 ;  /* 0x00024806ff0075a7 */ /* 0x000ee20008001113 */
[----:B------:R-:W-:Y:S02]  /*6220*/  ELECT P2, URZ, PT ;  /* 0x0000000000ff782f */ /* 0x000fe40003840000 */
[----:B------:R-:W-:Y:S01]  /*6230*/  IADD3 R14, PT, PT, R14, 0x1, RZ ;  /* 0x000000010e0e7810 */ /* 0x000fe20007ffe0ff */
[----:B---3--:R-:W-:Y:S10]  /*6240*/  @!P0 BRA `(.L_x_125) ;  /* 0x0000003000fc8947 */ /* 0x008ff40003800000 */
.L_x_243:
[----:B------:R-:W-:Y:S01]  /*6250*/  PLOP3.LUT P1, PT, P1, P2, PT, 0xf2, 0x2f ;  /* 0x00000000002f781c */ /* 0x000fe20000f25e72 */
[----:B------:R-:W-:Y:S01]  /*6260*/  UMOV UR16, 0x0 ;  /* 0x0000000000107882 */ /* 0x000fe20000000000 */
[----:B------:R-:W-:Y:S01]  /*6270*/  UMOV UR17, 0x10000000 ;  /* 0x1000000000117882 */ /* 0x000fe20000000000 */
[----:B------:R-:W-:Y:S01]  /*6280*/  UMOV UR12, UR36 ;  /* 0x00000024000c7c82 */ /* 0x000fe20008000000 */
[----:B------:R-:W-:Y:S01]  /*6290*/  LOP3.LUT R15, R15, 0x1, RZ, 0x3c, !PT ;  /* 0x000000010f0f7812 */ /* 0x000fe200078e3cff */
[----:B------:R-:W-:Y:S01]  /*62a0*/  UPLOP3.LUT UP3, UPT, UPT, UPT, UPT, 0x80, 0x8 ;  /* 0x000000000008789c */ /* 0x000fe20003f6f070 */
[----:B------:R-:W-:Y:S07]  /*62b0*/  UMOV UR36, UR29 ;  /* 0x0000001d00247c82 */ /* 0x000fee0008000000 */
[----:B-1----:R-:W-:Y:S01]  /*62c0*/  @!P1 IADD3 R6, P0, PT, R16, 0x580, RZ ;  /* 0x0000058010069810 */ /* 0x002fe20007f1e0ff */
[----:B------:R-:W-:Y:S03]  /*62d0*/  VOTEU.ALL UP0, P1 ;  /* 0x0000000000ff7886 */ /* 0x000fe60000800000 */
[----:B------:R-:W-:Y:S01]  /*62e0*/  @!P1 R2UR UR5, R6 ;  /* 0x00000000060592ca */ /* 0x000fe200000e0000 */
[----:B------:R-:W-:Y:S01]  /*62f0*/  @!P1 IMAD.X R0, RZ, RZ, R17, P0 ;  /* 0x000000ffff009224 */ /* 0x000fe200000e0611 */
[----:B------:R-:W-:Y:S01]  /*6300*/  @!UP0 USHF.L.U32 UR10, UR51, 0x6, URZ ;  /* 0x00000006330a8899 */ /* 0x000fe200080006ff */
[----:B------:R-:W-:Y:S01]  /*6310*/  ISETP.NE.AND P0, PT, R14, 0x2, PT ;  /* 0x000000020e00780c */ /* 0x000fe20003f05270 */
[----:B------:R-:W-:Y:S02]  /*6320*/  @!UP0 USHF.L.U32 UR11, UR50, 0x6, URZ ;  /* 0x00000006320b8899 */ /* 0x000fe400080006ff */
[----:B------:R-:W-:Y:S01]  /*6330*/  @!P1 R2UR UR4, R0 ;  /* 0x00000000000492ca */ /* 0x000fe200000e0000 */
[----:B------:R-:W-:Y:S01]  /*6340*/  @!UP0 UIADD3 UR8, UPT, UPT, UR19, 0x400, URZ ;  /* 0x0000040013088890 */ /* 0x000fe2000fffe0ff */
[----:B------:R-:W-:Y:S01]  /*6350*/  SEL R0, RZ, 0x1, P0 ;  /* 0x00000001ff007807 */ /* 0x000fe20000000000 */
[----:B------:R-:W-:Y:S01]  /*6360*/  @!UP0 UIADD3 UR9, UPT, UPT, UR19, 0x240, URZ ;  /* 0x0000024013098890 */ /* 0x000fe2000fffe0ff */
[----:B------:R-:W-:Y:S01]  /*6370*/  SEL R14, R14, RZ, P0 ;  /* 0x000000ff0e0e7207 */ /* 0x000fe20000000000 */
[----:B------:R-:W-:Y:S01]  /*6380*/  VOTEU.ALL UP0, P1 ;  /* 0x0000000000ff7886 */ /* 0x000fe20000800000 */
[----:B------:R-:W-:Y:S01]  /*6390*/  LOP3.LUT R13, R13, R0, RZ, 0x3c, !PT ;  /* 0x000000000d0d7212 */ /* 0x000fe200078e3cff */
[----:B------:R-:W-:Y:S01]  /*63a0*/  IMAD.U32 R6, RZ, RZ, UR5 ;  /* 0x00000005ff067e24 */ /* 0x000fe2000f8e00ff */
[----:B------:R-:W-:Y:S02]  /*63b0*/  UIADD3 UR51, UPT, UPT, UR14, UR48, URZ ;  /* 0x000000300e337290 */ /* 0x000fe4000fffe0ff */
[----:B------:R-:W-:Y:S03]  /*63c0*/  UIADD3 UR50, UPT, UPT, UR15, UR49, URZ ;  /* 0x000000310f327290 */ /* 0x000fe6000fffe0ff */
[----:B------:R-:W-:Y:S01]  /*63d0*/  IMAD.U32 R7, RZ, RZ, UR4 ;  /* 0x00000004ff077e24 */ /* 0x000fe2000f8e00ff */
[----:B------:R-:W-:Y:S04]  /*63e0*/  @!P1 R2UR UR4, R6 ;  /* 0x00000000060492ca */ /* 0x000fe800000e0000 */
[----:B------:R-:W-:Y:S11]  /*63f0*/  @!P1 R2UR UR5, R7 ;  /* 0x00000000070592ca */ /* 0x000ff600000e0000 */
[----:B------:R-:W-:Y:S02]  /*6400*/  @!UPT UIADD3 URZ, UPT, UPT, URZ, URZ, URZ ;  /* 0x000000fffffff290 */ /* 0x000fe4000fffe0ff */
[----:B------:R3:W-:Y:S01]  /*6410*/  @!UP0 UTMALDG.3D [UR8], [UR4], desc[UR16] ;  /* 0x00001008040085b4 */ /* 0x0007e20008011000 */
[----:B------:R3:W-:Y:S01]  /*6420*/  @!P1 SYNCS.ARRIVE.TRANS64.RED.A0TR RZ, [UR19+0x240], R12 ;  /* 0x0002400cffff99a7 */ /* 0x0007e20008300413 */
[----:B------:R-:W-:Y:S01]  /*6430*/  SYNCS.ARRIVE.TRANS64.RED.A1T0 RZ, [UR54], RZ ;  /* 0x000000ffffff79a7 */ /* 0x000fe20008100436 */
[----:B------:R-:W-:Y:S05]  /*6440*/  BRA.U UP1, `(.L_x_126) ;  /* 0xfffffff501a87547 */ /* 0x000fea000b83ffff */
[----:B------:R-:W-:Y:S07]  /*6450*/  MOV R0, UR19 ;  /* 0x0000001300007c02 */ /* 0x000fee0008000f00 */
.L_x_127:
[----:B-1----:R-:W-:-:S04]  /*6460*/  SHF.L.U32 R2, R15, 0x1f, RZ ;  /* 0x0000001f0f027819 */ /* 0x002fc800000006ff */
[----:B------:R1:W4:Y:S03]  /*6470*/  SYNCS.PHASECHK.TRANS64.TRYWAIT P0, [R0+URZ+0x248], R2 ;  /* 0x00024802000075a7 */ /* 0x00032600080011ff */
[----:B----4-:R-:W-:Y:S05]  /*6480*/  @!P0 NANOSLEEP.SYNCS 0x989680 ;  /* 0x009896800000895d */ /* 0x010fea0003900000 */
[----:B------:R-:W4:Y:S02]  /*6490*/  @!P0 SYNCS.PHASECHK.TRANS64 P0, [R0+URZ+0x248], R2 ;  /* 0x00024802000085a7 */ /* 0x000f2400080010ff */
[----:B--234-:R-:W-:Y:S05]  /*64a0*/  @P0 EXIT ;  /* 0x000000000000094d */ /* 0x01cfea0003800000 */
[----:B------:R-:W-:Y:S05]  /*64b0*/  BRA `(.L_x_127) ;  /* 0xfffffffc00e87947 */ /* 0x000fea000383ffff */
.L_x_118:
[----:B------:R-:W-:-:S06]  /*64c0*/  UISETP.GE.AND UP0, UPT, UR11, 0x4, UPT ;  /* 0x000000040b00788c */ /* 0x000fcc000bf06270 */
[----:B------:R-:W-:-:S13]  /*64d0*/  PLOP3.LUT P0, PT, PT, PT, UP0, 0x80, 0x8 ;  /* 0x000000000008781c */ /* 0x000fda0003f0f008 */
[----:B-1----:R-:W-:Y:S05]  /*64e0*/  @!P0 EXIT ;  /* 0x000000000000894d */ /* 0x002fea0003800000 */
[----:B------:R-:W-:Y:S01]  /*64f0*/  BAR.SYNC.DEFER_BLOCKING 0x6, 0xa0 ;  /* 0x0182800000007b1d */ /* 0x000fe20000010000 */
[----:B------:R-:W-:Y:S01]  /*6500*/  IMAD.SHL.U32 R4, R69, 0x40, RZ ;  /* 0x0000004045047824 */ /* 0x000fe200078e00ff */
[----:B------:R-:W-:Y:S01]  /*6510*/  SHF.R.U32.HI R5, RZ, 0x1, R69 ;  /* 0x00000001ff057819 */ /* 0x000fe20000011645 */
[----:B------:R-:W-:Y:S01]  /*6520*/  IMAD.SHL.U32 R3, R81, 0x800, RZ ;  /* 0x0000080051037824 */ /* 0x000fe200078e00ff */
[----:B------:R-:W-:Y:S01]  /*6530*/  CS2R R84, SRZ ;  /* 0x0000000000547805 */ /* 0x000fe2000001ff00 */
[C---:B------:R-:W-:Y:S01]  /*6540*/  IMAD.U32 R37, R69.reuse, 0x10000, RZ ;  /* 0x0001000045257824 */ /* 0x040fe200078e00ff */
[----:B------:R-:W-:Y:S01]  /*6550*/  UMOV UR57, 0x400 ;  /* 0x0000040000397882 */ /* 0x000fe20000000000 */
[C---:B------:R-:W-:Y:S01]  /*6560*/  LOP3.LUT R2, R4.reuse, 0x180, RZ, 0xc0, !PT ;  /* 0x0000018004027812 */ /* 0x040fe200078ec0ff */
[----:B------:R-:W-:Y:S01]  /*6570*/  ULEA UR57, UR54, UR57, 0x18 ;  /* 0x0000003936397291 */ /* 0x000fe2000f8ec0ff */
[----:B------:R-:W-:Y:S01]  /*6580*/  LOP3.LUT R4, R4, 0x640, RZ, 0xc0, !PT ;  /* 0x0000064004047812 */ /* 0x000fe200078ec0ff */
[----:B------:R-:W1:Y:S01]  /*6590*/  LDC.64 R70, c[0x0][0x888] ;  /* 0x00022200ff467b82 */ /* 0x000e620000000a00 */
[----:B------:R-:W-:Y:S01]  /*65a0*/  LOP3.LUT R5, R2, 0x20, R5, 0xf8, !PT ;  /* 0x0000002002057812 */ /* 0x000fe200078ef805 */
[----:B------:R-:W-:Y:S01]  /*65b0*/  IMAD.SHL.U32 R2, R69, 0x8, RZ ;  /* 0x0000000845027824 */ /* 0x000fe200078e00ff */
[----:B------:R-:W-:Y:S01]  /*65c0*/  LOP3.LUT R3, R4, 0x800, R3, 0xf8, !PT ;  /* 0x0000080004037812 */ /* 0x000fe200078ef803 */
[----:B------:R-:W-:Y:S01]  /*65d0*/  UIADD3 UR4, UPT, UPT, UR57, 0x1400, URZ ;  /* 0x0000140039047890 */ /* 0x000fe2000fffe0ff */
[----:B------:R-:W-:Y:S01]  /*65e0*/  IMAD.MOV.U32 R36, RZ, RZ, RZ ;  /* 0x000000ffff247224 */ /* 0x000fe200078e00ff */
[----:B------:R-:W2:Y:S01]  /*65f0*/  LDCU UR59, c[0x0][0x370] ;  /* 0x00006e00ff3b77ac */ /* 0x000ea20008000800 */
[----:B------:R-:W-:Y:S01]  /*6600*/  LOP3.LUT R2, R5, 0x30, R2, 0x78, !PT ;  /* 0x0000003005027812 */ /* 0x000fe200078e7802 */
[----:B------:R-:W3:Y:S01]  /*6610*/  LDC.64 R76, c[0x0][0x890] ;  /* 0x00022400ff4c7b82 */ /* 0x000ee20000000a00 */
[----:B------:R-:W-:Y:S01]  /*6620*/  IMAD.MOV.U32 R86, RZ, RZ, RZ ;  /* 0x000000ffff567224 */ /* 0x000fe200078e00ff */
[----:B------:R-:W4:Y:S01]  /*6630*/  LDCU.64 UR62, c[0x0][0x348] ;  /* 0x00006900ff3e77ac */ /* 0x000f220008000a00 */
[----:B------:R-:W-:Y:S01]  /*6640*/  LOP3.LUT R79, R3, R2, RZ, 0xfc, !PT ;  /* 0x00000002034f7212 */ /* 0x000fe200078efcff */
[----:B------:R-:W-:Y:S01]  /*6650*/  IMAD.SHL.U32 R3, R81, 0x200000, RZ ;  /* 0x0020000051037824 */ /* 0x000fe200078e00ff */
[----:B------:R-:W2:Y:S01]  /*6660*/  LDS R0, [UR57+0x310] ;  /* 0x00031039ff007984 */ /* 0x000ea20008000800 */
[----:B------:R-:W-:-:S02]  /*6670*/  IMAD.SHL.U32 R2, R69, 0x10, RZ ;  /* 0x0000001045027824 */ /* 0x000fc400078e00ff */
[----:B------:R-:W1:Y:S01]  /*6680*/  LDC.64 R74, c[0x0][0x8b0] ;  /* 0x00022c00ff4a7b82 */ /* 0x000e620000000a00 */
[----:B------:R-:W-:Y:S01]  /*6690*/  LOP3.LUT R3, R3, 0x200000, RZ, 0xc0, !PT ;  /* 0x0020000003037812 */ /* 0x000fe200078ec0ff */
[----:B------:R-:W-:Y:S01]  /*66a0*/  VIADD R78, R79, UR57 ;  /* 0x000000394f4e7c36 */ /* 0x000fe20008000000 */
[----:B------:R-:W1:Y:S01]  /*66b0*/  LDCU UR41, c[0x0][0xb0c] ;  /* 0x00016180ff2977ac */ /* 0x000e620008000800 */
[----:B------:R-:W-:Y:S01]  /*66c0*/  LOP3.LUT R2, R2, 0x20, RZ, 0xc0, !PT ;  /* 0x0000002002027812 */ /* 0x000fe200078ec0ff */
[----:B------:R-:W-:Y:S01]  /*66d0*/  IMAD.MOV.U32 R83, RZ, RZ, RZ ;  /* 0x000000ffff537224 */ /* 0x000fe200078e00ff */
[----:B------:R-:W-:Y:S01]  /*66e0*/  LOP3.LUT R37, R3, 0x400000, R37, 0xf8, !PT ;  /* 0x0040000003257812 */ /* 0x000fe200078ef825 */
[----:B------:R-:W-:Y:S01]  /*66f0*/  IMAD.U32 R87, RZ, RZ, UR4 ;  /* 0x00000004ff577e24 */ /* 0x000fe2000f8e00ff */
[----:B------:R-:W1:Y:S01]  /*6700*/  LDC.64 R72, c[0x0][0x8a8] ;  /* 0x00022a00ff487b82 */ /* 0x000e620000000a00 */
[----:B------:R-:W-:Y:S01]  /*6710*/  IADD3 R78, PT, PT, -R2, 0x400, R78 ;  /* 0x00000400024e7810 */ /* 0x000fe20007ffe14e */
[----:B------:R-:W1:Y:S01]  /*6720*/  LDCU UR55, c[0x0][0xb20] ;  /* 0x00016400ff3777ac */ /* 0x000e620008000800 */
[----:B------:R-:W1:Y:S01]  /*6730*/  LDCU UR40, c[0x0][0xb30] ;  /* 0x00016600ff2877ac */ /* 0x000e620008000800 */
[----:B------:R-:W1:Y:S01]  /*6740*/  LDCU.64 UR38, c[0x0][0xb28] ;  /* 0x00016500ff2677ac */ /* 0x000e620008000a00 */
[----:B------:R-:W1:Y:S01]  /*6750*/  LDCU.128 UR44, c[0x0][0xb10] ;  /* 0x00016200ff2c77ac */ /* 0x000e620008000c00 */
[----:B------:R-:W1:Y:S01]  /*6760*/  LDCU UR58, c[0x0][0x374] ;  /* 0x00006e80ff3a77ac */ /* 0x000e620008000800 */
[----:B------:R-:W-:Y:S01]  /*6770*/  UIADD3 UR56, UPT, UPT, UR57, 0x400, URZ ;  /* 0x0000040039387890 */ /* 0x000fe2000fffe0ff */
[----:B--2-4-:R-:W-:-:S11]  /*6780*/  IMAD.IADD R37, R0, 0x1, R37 ;  /* 0x0000000100257824 */ /* 0x014fd600078e0225 */
.L_x_145:
[----:B------:R-:W-:Y:S02]  /*6790*/  LEA R3, R83, UR57, 0x3 ;  /* 0x0000003953037c11 */ /* 0x000fe4000f8e18ff */
[----:B------:R-:W-:Y:S02]  /*67a0*/  SHF.L.U32 R0, R85, 0x1f, RZ ;  /* 0x0000001f55007819 */ /* 0x000fe400000006ff */
[----:B-1----:R-:W-:Y:S02]  /*67b0*/  LEA R4, R83, UR57, 0x4 ;  /* 0x0000003953047c11 */ /* 0x002fe4000f8e20ff */
[----:B--2---:R-:W2:Y:S02]  /*67c0*/  SYNCS.PHASECHK.TRANS64.TRYWAIT P0, [R3+URZ+0x260], R0 ;  /* 0x00026000030075a7 */ /* 0x004ea400080011ff */
[----:B--2---:R-:W-:Y:S05]  /*67d0*/  @!P0 BRA `(.L_x_128) ;  /* 0x0000002c00b08947 */ /* 0x004fea0003800000 */
.L_x_244:
        /* <DEDUP_REMOVED lines=11> */
[----:B------:R-:W-:Y:S01]  /*6890*/  PLOP3.LUT P0, PT, PT, PT, UP1, 0x80, 0x8 ;  /* 0x000000000008781c */ /* 0x000fe20003f0f018 */
[----:B------:R-:W-:Y:S11]  /*68a0*/  UP2UR UR61, UPR, URZ, 0x2 ;  /* 0x00000002ff3d7883 */ /* 0x000ff60008000000 */
[----:B------:R-:W-:Y:S01]  /*68b0*/  @!UPT UIADD3 URZ, UPT, UPT, URZ, URZ, URZ ;  /* 0x000000fffffff290 */ /* 0x000fe2000fffe0ff */
[----:B--2---:R-:W-:Y:S02]  /*68c0*/  @P0 SHF.R.U32.HI R0, RZ, 0x10, R5 ;  /* 0x00000010ff000819 */ /* 0x004fe40000011605 */
        /* <DEDUP_REMOVED lines=13> */
[----:B------:R-:W-:Y:S02]  /*69a0*/  UISETP.NE.AND UP0, UPT, UR46, 0x1, UPT ;  /* 0x000000012e00788c */ /* 0x000fe4000bf05270 */
[----:B------:R-:W-:Y:S02]  /*69b0*/  USHF.R.U32.HI UR15, URZ, UR55, UR15 ;  /* 0x00000037ff0f7299 */ /* 0x000fe4000801160f */
[----:B------:R-:W-:Y:S02]  /*69c0*/  UIMAD.WIDE.U32 UR18, UR59, UR44, URZ ;  /* 0x0000002c3b1272a5 */ /* 0x000fe4000f8e00ff */
[----:B------:R-:W-:Y:S02]  /*69d0*/  UIMAD.WIDE.U32 UR20, UR42, UR47, URZ ;  /* 0x0000002f2a1472a5 */ /* 0x000fe4000f8e00ff */
[----:B------:R-:W-:Y:S02]  /*69e0*/  USEL UR4, UR58, UR15, !UP0 ;  /* 0x0000000f3a047287 */ /* 0x000fe4000c000000 */
[----:B------:R-:W-:Y:S02]  /*69f0*/  UISETP.NE.AND UP2, UPT, UR37, 0x1, UPT ;  /* 0x000000012500788c */ /* 0x000fe4000bf45270 */
[----:B------:R-:W-:Y:S02]  /*6a00*/  USHF.R.U32.HI UR14, URZ, UR45, UR19 ;  /* 0x0000002dff0e7299 */ /* 0x000fe40008011613 */
[----:B------:R-:W-:Y:S02]  /*6a10*/  USHF.R.U32.HI UR15, URZ, UR55, UR21 ;  /* 0x00000037ff0f7299 */ /* 0x000fe40008011615 */
[----:B------:R-:W-:Y:S02]  /*6a20*/  UIMAD.WIDE.U32 UR18, UR4, UR38, URZ ;  /* 0x00000026041272a5 */ /* 0x000fe4000f8e00ff */
[----:B------:R-:W-:Y:S02]  /*6a30*/  UISETP.NE.AND UP1, UPT, UR41, 0x1, UPT ;  /* 0x000000012900788c */ /* 0x000fe4000bf25270 */
[----:B------:R-:W-:Y:S02]  /*6a40*/  UIMAD.WIDE.U32 UR16, UR43, UR44, URZ ;  /* 0x0000002c2b1072a5 */ /* 0x000fe4000f8e00ff */
[----:B------:R-:W-:Y:S02]  /*6a50*/  USEL UR8, UR42, UR15, !UP0 ;  /* 0x0000000f2a087287 */ /* 0x000fe4000c000000 */
[----:B------:R-:W-:Y:S02]  /*6a60*/  USEL UR9, UR59, UR14, !UP1 ;  /* 0x0000000e3b097287 */ /* 0x000fe4000c800000 */
[----:B------:R-:W-:Y:S02]  /*6a70*/  USHF.R.U32.HI UR14, URZ, UR45, UR17 ;  /* 0x0000002dff0e7299 */ /* 0x000fe40008011611 */
[----:B------:R-:W-:Y:S02]  /*6a80*/  UIMAD.WIDE.U32 UR16, UR9, UR38, URZ ;  /* 0x00000026091072a5 */ /* 0x000fe4000f8e00ff */
[----:B------:R-:W-:Y:S02]  /*6a90*/  USEL UR5, UR43, UR14, !UP1 ;  /* 0x0000000e2b057287 */ /* 0x000fe4000c800000 */
[----:B------:R-:W-:Y:S02]  /*6aa0*/  @UP2 USHF.R.U32.HI UR9, URZ, UR39, UR17 ;  /* 0x00000027ff092299 */ /* 0x000fe40008011611 */
[----:B------:R-:W-:Y:S02]  /*6ab0*/  UIMAD.WIDE.U32 UR12, UR8, UR38, URZ ;  /* 0x00000026080c72a5 */ /* 0x000fe4000f8e00ff */
[----:B------:R-:W-:Y:S02]  /*6ac0*/  UIMAD UR6, UR37, UR9, URZ ;  /* 0x00000009250672a4 */ /* 0x000fe4000f8e02ff */
[----:B------:R-:W-:Y:S01]  /*6ad0*/  USHF.R.U32.HI UR11, URZ, UR39, UR13 ;  /* 0x00000027ff0b7299 */ /* 0x000fe2000801160d */
[----:B------:R-:W-:Y:S02]  /*6ae0*/  UMOV UR15, UR19 ;  /* 0x00000013000f7c82 */ /* 0x000fe40008000000 */
[----:B------:R-:W-:Y:S02]  /*6af0*/  @UP2 USHF.R.U32.HI UR4, URZ, UR39, UR15 ;  /* 0x00000027ff042299 */ /* 0x000fe4000801160f */
[----:B------:R-:W-:Y:S02]  /*6b00*/  USEL UR12, UR8, UR11, !UP2 ;  /* 0x0000000b080c7287 */ /* 0x000fe4000d000000 */
[----:B------:R-:W-:Y:S02]  /*6b10*/  UIMAD UR4, UR37, UR4, URZ ;  /* 0x00000004250472a4 */ /* 0x000fe4000f8e02ff */
[----:B------:R-:W-:Y:S02]  /*6b20*/  UIADD3 UR11, UPT, UPT, -UR12, URZ, URZ ;  /* 0x000000ff0c0b7290 */ /* 0x000fe4000fffe1ff */
[----:B------:R-:W-:Y:S02]  /*6b30*/  UISETP.GE.AND UP0, UPT, UR8, UR4, UPT ;  /* 0x000000040800728c */ /* 0x000fe4000bf06270 */
[----:B------:R-:W-:Y:S02]  /*6b40*/  UIMAD UR11, UR37, UR11, UR8 ;  /* 0x0000000b250b72a4 */ /* 0x000fe4000f8e0208 */
[----:B------:R-:W-:Y:S02]  /*6b50*/  UISETP.GE.OR UP0, UPT, UR5, UR6, UP0 ;  /* 0x000000060500728c */ /* 0x000fe40008706670 */
[----:B------:R-:W-:Y:S02]  /*6b60*/  UIMAD.WIDE.U32 UR6, UR5, UR38, URZ ;  /* 0x00000026050672a5 */ /* 0x000fe4000f8e00ff */
[----:B------:R-:W-:Y:S04]  /*6b70*/  UIADD3 UR6, UPT, UPT, -UR8, URZ, URZ ;  /* 0x000000ff08067290 */ /* 0x000fe8000fffe1ff */
[----:B------:R-:W-:Y:S03]  /*6b80*/  UIMAD UR42, UR46, UR6, UR42 ;  /* 0x000000062e2a72a4 */ /* 0x000fe6000f8e022a */
[----:B------:R-:W-:Y:S02]  /*6b90*/  @!UP0 USHF.R.U32.HI UR4, URZ, UR39, UR7 ;  /* 0x00000027ff048299 */ /* 0x000fe40008011607 */
[----:B------:R-:W-:Y:S02]  /*6ba0*/  UIADD3 UR7, UPT, UPT, -UR5, URZ, URZ ;  /* 0x000000ff05077290 */ /* 0x000fe4000fffe1ff */
[----:B------:R-:W-:Y:S02]  /*6bb0*/  @!UP0 USEL UR4, UR5, UR4, !UP2 ;  /* 0x0000000405048287 */ /* 0x000fe4000d000000 */
[----:B------:R-:W-:Y:S02]  /*6bc0*/  UIMAD UR43, UR41, UR7, UR43 ;  /* 0x00000007292b72a4 */ /* 0x000fe4000f8e022b */
[----:B------:R-:W-:Y:S02]  /*6bd0*/  @!UP0 UIMAD UR10, UR9, UR11, UR4 ;  /* 0x0000000b090a82a4 */ /* 0x000fe4000f8e0204 */
[----:B------:R-:W-:Y:S04]  /*6be0*/  @!UP0 UIADD3 UR11, UPT, UPT, UR12, -UR4, URZ ;  /* 0x800000040c0b8290 */ /* 0x000fe8000fffe0ff */
[----:B------:R-:W-:Y:S03]  /*6bf0*/  @!UP0 UIMAD UR8, UR11, UR37, UR5 ;  /* 0x000000250b0882a4 */ /* 0x000fe6000f8e0205 */
[----:B------:R-:W-:Y:S02]  /*6c00*/  @!UP0 UMOV UR5, UR10 ;  /* 0x0000000a00058c82 */ /* 0x000fe40008000000 */
[----:B------:R-:W-:Y:S02]  /*6c10*/  UIMAD UR43, UR5, UR41, UR43 ;  /* 0x00000029052b72a4 */ /* 0x000fe4000f8e022b */
[----:B------:R-:W-:Y:S11]  /*6c20*/  UIMAD UR42, UR8, UR46, UR42 ;  /* 0x0000002e082a72a4 */ /* 0x000ff6000f8e022a */
[----:B------:R-:W-:Y:S01]  /*6c30*/  @!UPT UIADD3 URZ, UPT, UPT, URZ, URZ, URZ ;  /* 0x000000fffffff290 */ /* 0x000fe2000fffe0ff */
.L_x_129:
[----:B------:R-:W-:Y:S01]  /*6c40*/  UISETP.NE.AND UP0, UPT, UR40, 0x1, UPT ;  /* 0x000000012800788c */ /* 0x000fe2000bf05270 */
[----:B------:R-:W-:Y:S10]  /*6c50*/  IADD3 R83, PT, PT, R83, 0x1, RZ ;  /* 0x0000000153537810 */ /* 0x000ff40007ffe0ff */
[----:B------:R-:W2:Y:S01]  /*6c60*/  @!UP0 LDCU.128 UR8, c[0x0][0xb10] ;  /* 0x00016200ff0887ac */ /* 0x000ea20008000c00 */
[----:B------:R-:W4:Y:S01]  /*6c70*/  @!UP0 LDCU UR5, c[0x0][0xb0c] ;  /* 0x00016180ff0587ac */ /* 0x000f220008000800 */
[----:B------:R-:W3:Y:S01]  /*6c80*/  @!UP0 LDCU UR4, c[0x0][0xb20] ;  /* 0x00016400ff0487ac */ /* 0x000ee20008000800 */
[----:B--2---:R-:W-:Y:S02]  /*6c90*/  UIMAD.WIDE.U32 UR6, UR43, UR8, URZ ;  /* 0x000000082b0672a5 */ /* 0x004fe4000f8e00ff */
[----:B------:R-:W-:Y:S02]  /*6ca0*/  UIMAD.WIDE.U32 UR12, UR42, UR11, URZ ;  /* 0x0000000b2a0c72a5 */ /* 0x000fe4000f8e00ff */
[----:B------:R-:W-:Y:S02]  /*6cb0*/  @!UP0 UISETP.NE.AND UP1, UPT, UR10, 0x1, UPT ;  /* 0x000000010a00888c */ /* 0x000fe4000bf25270 */
[----:B------:R-:W-:Y:S02]  /*6cc0*/  @!UP0 USHF.R.U32.HI UR7, URZ, UR9, UR7 ;  /* 0x00000009ff078299 */ /* 0x000fe40008011607 */
[----:B----4-:R-:W-:Y:S02]  /*6cd0*/  @!UP0 UISETP.NE.AND UP2, UPT, UR5, 0x1, UPT ;  /* 0x000000010500888c */ /* 0x010fe4000bf45270 */
[----:B---3--:R-:W-:Y:S02]  /*6ce0*/  @!UP0 USHF.R.U32.HI UR4, URZ, UR4, UR13 ;  /* 0x00000004ff048299 */ /* 0x008fe4000801160d */
[----:B------:R-:W-:Y:S02]  /*6cf0*/  @!UP0 USEL UR7, UR43, UR7, !UP2 ;  /* 0x000000072b078287 */ /* 0x000fe4000d000000 */
[----:B------:R-:W-:Y:S04]  /*6d00*/  @!UP0 USEL UR6, UR42, UR4, !UP1 ;  /* 0x000000042a068287 */ /* 0x000fe8000c800000 */
[----:B------:R-:W-:Y:S02]  /*6d10*/  @!UP0 UIADD3 UR4, UPT, UPT, -UR7, UR6, URZ ;  /* 0x0000000607048290 */ /* 0x000fe4000fffe1ff */
[----:B------:R-:W-:Y:S02]  /*6d20*/  @!UP0 UIADD3 UR6, UPT, UPT, UR7, -UR6, URZ ;  /* 0x8000000607068290 */ /* 0x000fe4000fffe0ff */
[----:B------:R-:W-:Y:S02]  /*6d30*/  @!UP0 UIMAD UR43, UR4, UR5, UR43 ;  /* 0x00000005042b82a4 */ /* 0x000fe4000f8e022b */
[----:B------:R-:W-:Y:S02]  /*6d40*/  @!UP0 UIMAD UR42, UR6, UR10, UR42 ;  /* 0x0000000a062a82a4 */ /* 0x000fe4000f8e022a */
[----:B------:R-:W-:Y:S09]  /*6d50*/  ULOP3.LUT UP0, URZ, UR56, 0x1b0, URZ, 0xc0, !UPT ;  /* 0x000001b038ff7892 */ /* 0x000ff2000f80c0ff */
[----:B------:R-:W-:Y:S05]  /*6d60*/  BRA.U !UP0, `(.L_x_130) ;  /* 0x0000000108407547 */ /* 0x000fea000b800000 */
[----:B------:R-:W2:Y:S01]  /*6d70*/  LDCU.64 UR8, c[0x4][0x80] ;  /* 0x01001000ff0877ac */ /* 0x000ea20008000a00 */
[----:B------:R-:W-:Y:S01]  /*6d80*/  MOV R3, 0x0 ;  /* 0x0000000000037802 */ /* 0x000fe20000000f00 */
[----:B------:R-:W-:Y:S02]  /*6d90*/  HFMA2 R12, -RZ, RZ, 0, 5.9604644775390625e-08 ;  /* 0x00000001ff0c7431 */ /* 0x000fe400000001ff */
[----:B------:R-:W-:Y:S02]  /*6da0*/  IMAD.MOV.U32 R8, RZ, RZ, 0x70 ;  /* 0x00000070ff087424 */ /* 0x000fe400078e00ff */
[----:B------:R-:W-:Y:S01]  /*6db0*/  IMAD.MOV.U32 R13, RZ, RZ, RZ ;  /* 0x000000ffff0d7224 */ /* 0x000fe200078e00ff */
[----:B------:R-:W3:Y:S01]  /*6dc0*/  LDCU.64 UR6, c[0x4][0x88] ;  /* 0x01001100ff0677ac */ /* 0x000ee20008000a00 */
[----:B------:R-:W4:Y:S01]  /*6dd0*/  LDC.64 R2, c[0x4][R3] ;  /* 0x0100000003027b82 */ /* 0x000f220000000a00 */
[----:B------:R-:W1:Y:S01]  /*6de0*/  LDCU.64 UR4, c[0x4][0x8] ;  /* 0x01000100ff0477ac */ /* 0x000e620008000a00 */
[----:B--2---:R-:W-:Y:S01]  /*6df0*/  MOV R5, UR9 ;  /* 0x0000000900057c02 */ /* 0x004fe20008000f00 */
[----:B------:R-:W-:Y:S01]  /*6e00*/  IMAD.U32 R4, RZ, RZ, UR8 ;  /* 0x00000008ff047e24 */ /* 0x000fe2000f8e00ff */
[----:B---3--:R-:W-:Y:S01]  /*6e10*/  MOV R7, UR7 ;  /* 0x0000000700077c02 */ /* 0x008fe20008000f00 */
[----:B------:R-:W-:Y:S01]  /*6e20*/  IMAD.U32 R6, RZ, RZ, UR6 ;  /* 0x00000006ff067e24 */ /* 0x000fe2000f8e00ff */
[----:B-1----:R-:W-:Y:S01]  /*6e30*/  MOV R11, UR5 ;  /* 0x00000005000b7c02 */ /* 0x002fe20008000f00 */
[----:B------:R-:W-:Y:S02]  /*6e40*/  IMAD.U32 R10, RZ, RZ, UR4 ;  /* 0x00000004ff0a7e24 */ /* 0x000fe4000f8e00ff */
[----:B------:R-:W-:Y:S07]  /*6e50*/  LEPC R20, `(.L_x_130) ;  /* 0x000000001014794e */ /* 0x000fee0000000000 */
[----:B----45:R-:W-:Y:S05]  /*6e60*/  CALL.ABS.NOINC R2 ;  /* 0x0000000002007343 */ /* 0x030fea0003c00000 */
.L_x_130:
[----:B------:R-:W-:Y:S01]  /*6e70*/  LOP3.LUT P0, RZ, R87, 0x1b0, RZ, 0xc0, !PT ;  /* 0x000001b057ff7812 */ /* 0x000fe2000780c0ff */
[----:B------:R-:W-:Y:S11]  /*6e80*/  BSSY.RECONVERGENT B6, `(.L_x_131) ;  /* 0x0000013000067945 */ /* 0x000ff60003800200 */
[----:B------:R-:W-:Y:S01]  /*6e90*/  @!UPT UIADD3 URZ, UPT, UPT, URZ, URZ, URZ ;  /* 0x000000fffffff290 */ /* 0x000fe2000fffe0ff */
[----:B------:R-:W-:Y:S05]  /*6ea0*/  @!P0 BRA `(.L_x_132) ;  /* 0x0000000000408947 */ /* 0x000fea0003800000 */
        /* <DEDUP_REMOVED lines=16> */
.L_x_132:
[----:B------:R-:W-:Y:S05]  /*6fb0*/  BSYNC.RECONVERGENT B6 ;  /* 0x0000000000067941 */ /* 0x000fea0003800200 */
.L_x_131:
[----:B------:R-:W-:Y:S02]  /*6fc0*/  ISETP.NE.U32.AND P0, PT, R70, RZ, PT ;  /* 0x000000ff4600720c */ /* 0x000fe40003f05070 */
[C---:B------:R-:W-:Y:S02]  /*6fd0*/  ISETP.NE.U32.AND P2, PT, R76.reuse, RZ, PT ;  /* 0x000000ff4c00720c */ /* 0x040fe40003f45070 */
[----:B------:R-:W-:Y:S02]  /*6fe0*/  ISETP.NE.AND.EX P0, PT, R71, RZ, PT, P0 ;  /* 0x000000ff4700720c */ /* 0x000fe40003f05300 */
[----:B------:R-:W-:Y:S02]  /*6ff0*/  ISETP.NE.U32.AND P4, PT, R76, RZ, PT ;  /* 0x000000ff4c00720c */ /* 0x000fe40003f85070 */
[C---:B------:R-:W-:Y:S02]  /*7000*/  ISETP.NE.AND.EX P2, PT, R77.reuse, RZ, P0, P2 ;  /* 0x000000ff4d00720c */ /* 0x040fe40000745320 */
[----:B------:R-:W-:Y:S02]  /*7010*/  ISETP.NE.AND.EX P4, PT, R77, RZ, PT, P4 ;  /* 0x000000ff4d00720c */ /* 0x000fe40003f85340 */
[----:B------:R-:W-:Y:S02]  /*7020*/  ISETP.NE.U32.AND P5, PT, R74, RZ, PT ;  /* 0x000000ff4a00720c */ /* 0x000fe40003fa5070 */
[----:B------:R-:W-:Y:S02]  /*7030*/  PLOP3.LUT P0, PT, PT, PT, PT, 0x8, 0x80 ;  /* 0x000000000080781c */ /* 0x000fe40003f0e170 */
[----:B------:R-:W-:Y:S05]  /*7040*/  ISETP.NE.AND.EX P5, PT, R75, RZ, PT, P5 ;  /* 0x000000ff4b00720c */ /* 0x000fea0003fa5350 */
[----:B------:R-:W-:Y:S02]  /*7050*/  @!P2 ISETP.NE.U32.AND P1, PT, R70, RZ, PT ;  /* 0x000000ff4600a20c */ /* 0x000fe40003f25070 */
[----:B------:R-:W-:Y:S02]  /*7060*/  @!P2 PLOP3.LUT P0, PT, P4, PT, PT, 0x80, 0x8 ;  /* 0x000000000008a81c */ /* 0x000fe4000270f070 */
[----:B------:R-:W-:Y:S01]  /*7070*/  @!P2 ISETP.NE.AND.EX P1, PT, R71, RZ, PT, P1 ;  /* 0x000000ff4700a20c */ /* 0x000fe20003f25310 */
[----:B------:R-:W-:Y:S01]  /*7080*/  @!UPT UIADD3 URZ, UPT, UPT, URZ, URZ, URZ ;  /* 0x000000fffffff290 */ /* 0x000fe2000fffe0ff */
[----:B------:R-:W-:Y:S11]  /*7090*/  @!P4 BRA `(.L_x_133) ;  /* 0x00000000002cc947 */ /* 0x000ff60003800000 */
[----:B------:R-:W-:Y:S01]  /*70a0*/  ISETP.NE.U32.AND P3, PT, R70, RZ, PT ;  /* 0x000000ff4600720c */ /* 0x000fe20003f65070 */
[----:B------:R-:W-:Y:S03]  /*70b0*/  IMAD.MOV.U32 R80, RZ, RZ, 0x1 ;  /* 0x00000001ff507424 */ /* 0x000fe600078e00ff */
[----:B------:R-:W-:Y:S11]  /*70c0*/  ISETP.NE.AND.EX P3, PT, R71, RZ, PT, P3 ;  /* 0x000000ff4700720c */ /* 0x000ff60003f65330 */
[----:B------:R-:W-:Y:S02]  /*70d0*/  @!UPT UIADD3 URZ, UPT, UPT, URZ, URZ, URZ ;  /* 0x000000fffffff290 */ /* 0x000fe4000fffe0ff */
[----:B------:R-:W2:Y:S01]  /*70e0*/  @P3 LDC.64 R2, c[0x0][0x888] ;  /* 0x00022200ff023b82 */ /* 0x000ea20000000a00 */
[----:B-1----:R-:W-:Y:S04]  /*70f0*/  @P3 IMAD R0, R76, UR36, RZ ;  /* 0x000000244c003c24 */ /* 0x002fe8000f8e02ff */
[----:B--2---:R-:W-:Y:S04]  /*7100*/  @P3 IMAD.WIDE R2, R0, 0x4, R2 ;  /* 0x0000000400023825 */ /* 0x004fe800078e0202 */
[----:B------:R-:W-:Y:S01]  /*7110*/  HFMA2 R0, -RZ, RZ, 0, 5.9604644775390625e-08 ;  /* 0x00000001ff007431 */ /* 0x000fe200000001ff */
[----:B-----5:R2:W5:Y:S04]  /*7120*/  @P3 LDG.E R39, desc[UR52][R2.64] ;  /* 0x0000003402273981 */ /* 0x020568000c1e1900 */
[----:B------:R-:W-:Y:S01]  /*7130*/  @!P3 PRMT R80, R0, 0x7610, R80 ;  /* 0x000076100050b816 */ /* 0x000fe20000000050 */
[----:B--2---:R-:W3:Y:S06]  /*7140*/  @!P3 LDC R39, c[0x0][0x880] ;  /* 0x00022000ff27bb82 */ /* 0x004eec0000000800 */
.L_x_133:
[----:B------:R-:W-:Y:S05]  /*7150*/  @!P5 BRA `(.L_x_134) ;  /* 0x000000000020d947 */ /* 0x000fea0003800000 */
[----:B------:R-:W-:Y:S04]  /*7160*/  ISETP.NE.U32.AND P3, PT, R72, RZ, PT ;  /* 0x000000ff4800720c */ /* 0x000fe80003f65070 */
[----:B------:R-:W-:Y:S11]  /*7170*/  ISETP.NE.AND.EX P3, PT, R73, RZ, PT, P3 ;  /* 0x000000ff4900720c */ /* 0x000ff60003f65330 */
[----:B------:R-:W-:Y:S02]  /*7180*/  @!UPT UIADD3 URZ, UPT, UPT, URZ, URZ, URZ ;  /* 0x000000fffffff290 */ /* 0x000fe4000fffe0ff */
[----:B------:R-:W2:Y:S01]  /*7190*/  @P3 LDC.64 R2, c[0x0][0x8a8] ;  /* 0x00022a00ff023b82 */ /* 0x000ea20000000a00 */
[----:B-1----:R-:W-:Y:S04]  /*71a0*/  @P3 IMAD R0, R74, UR36, RZ ;  /* 0x000000244a003c24 */ /* 0x002fe8000f8e02ff */
[----:B--2---:R-:W-:Y:S05]  /*71b0*/  @P3 IMAD.WIDE R2, R0, 0x4, R2 ;  /* 0x0000000400023825 */ /* 0x004fea00078e0202 */
[----:B-----5:R2:W5:Y:S02]  /*71c0*/  @P3 LDG.E R38, desc[UR52][R2.64] ;  /* 0x0000003402263981 */ /* 0x020564000c1e1900 */
[----:B--2---:R-:W4:Y:S02]  /*71d0*/  @!P3 LDC R38, c[0x0][0x8a0] ;  /* 0x00022800ff26bb82 */ /* 0x004f240000000800 */
.L_x_134:
[----:B---3-5:R-:W-:Y:S01]  /*71e0*/  @!P2 FSETP.NEU.AND P3, PT, R39, RZ, PT ;  /* 0x000000ff2700a20b */ /* 0x028fe20003f6d000 */
[----:B------:R-:W-:Y:S01]  /*71f0*/  BSSY B1, `(.L_x_135) ;  /* 0x0000036000017945 */ /* 0x000fe20003800000 */
[----:B------:R-:W-:Y:S02]  /*7200*/  @!P2 SEL R2, RZ, 0xffffffff, P1 ;  /* 0xffffffffff02a807 */ /* 0x000fe40000800000 */
[----:B------:R-:W-:Y:S02]  /*7210*/  CS2R R18, SRZ ;  /* 0x0000000000127805 */ /* 0x000fe4000001ff00 */
[----:B-1----:R-:W-:Y:S02]  /*7220*/  @!P2 SEL R0, RZ, 0xffffffff, P3 ;  /* 0xffffffffff00a807 */ /* 0x002fe40001800000 */
[----:B------:R-:W-:Y:S02]  /*7230*/  CS2R R16, SRZ ;  /* 0x0000000000107805 */ /* 0x000fe4000001ff00 */
[----:B------:R-:W-:Y:S02]  /*7240*/  @!P2 LOP3.LUT P1, RZ, R80, 0xff, RZ, 0xc0, !PT ;  /* 0x000000ff50ffa812 */ /* 0x000fe4000782c0ff */
[----:B------:R-:W-:Y:S02]  /*7250*/  CS2R R26, SRZ ;  /* 0x00000000001a7805 */ /* 0x000fe4000001ff00 */
[----:B------:R-:W-:Y:S02]  /*7260*/  LEA R82, R36, UR57, 0x3 ;  /* 0x0000003924527c11 */ /* 0x000fe4000f8e18ff */
[----:B------:R-:W-:Y:S02]  /*7270*/  CS2R R24, SRZ ;  /* 0x0000000000187805 */ /* 0x000fe4000001ff00 */
[----:B------:R-:W-:Y:S01]  /*7280*/  @P0 SEL R0, R2, R0, !P1 ;  /* 0x0000000002000207 */ /* 0x000fe20004800000 */
[----:B------:R-:W-:Y:S01]  /*7290*/  IMAD R2, R36, 0x20, R37 ;  /* 0x0000002024027824 */ /* 0x000fe200078e0225 */
[----:B------:R-:W-:Y:S02]  /*72a0*/  SHF.L.U32 R4, R86, 0x1f, RZ ;  /* 0x0000001f56047819 */ /* 0x000fe400000006ff */
[----:B------:R-:W-:Y:S02]  /*72b0*/  @!P2 LOP3.LUT R0, R0, 0x1, RZ, 0xc0, !PT ;  /* 0x000000010000a812 */ /* 0x000fe400078ec0ff */
[----:B------:R-:W-:Y:S02]  /*72c0*/  PLOP3.LUT P5, PT, PT, PT, PT, 0x8, 0x80 ;  /* 0x000000000080781c */ /* 0x000fe40003fae170 */
[----:B------:R-:W-:Y:S11]  /*72d0*/  ISETP.NE.U32.OR P2, PT, R0, 0x1, P2 ;  /* 0x000000010000780c */ /* 0x000ff60001745470 */
[----:B------:R-:W-:Y:S02]  /*72e0*/  @!UPT UIADD3 URZ, UPT, UPT, URZ, URZ, URZ ;  /* 0x000000fffffff290 */ /* 0x000fe4000fffe0ff */
[----:B------:R-:W-:Y:S04]  /*72f0*/  @P2 SHF.L.U32 R0, R84, 0x1f, RZ ;  /* 0x0000001f54002819 */ /* 0x000fe800000006ff */
[----:B------:R-:W1:Y:S01]  /*7300*/  @P2 SYNCS.PHASECHK.TRANS64.TRYWAIT P0, [UR57+0x240], R0 ;  /* 0x00024000ff0025a7 */ /* 0x000e620008001139 */
[----:B------:R2:W3:Y:S01]  /*7310*/  SYNCS.PHASECHK.TRANS64.TRYWAIT P3, [R82+URZ+0x280], R4 ;  /* 0x00028004520075a7 */ /* 0x0004e200080611ff */
[----:B-1----:R-:W-:Y:S01]  /*7320*/  @P2 PLOP3.LUT P5, PT, P0, PT, PT, 0x8, 0x80 ;  /* 0x000000000080281c */ /* 0x002fe200007ae170 */
[----:B------:R-:W-:Y:S01]  /*7330*/  @!UPT UIADD3 URZ, UPT, UPT, URZ, URZ, URZ ;  /* 0x000000fffffff290 */ /* 0x000fe2000fffe0ff */
[----:B--23--:R-:W-:Y:S11]  /*7340*/  @!P2 BRA `(.L_x_136) ;  /* 0x000000000080a947 */ /* 0x00cff60003800000 */
[----:B------:R-:W-:Y:S01]  /*7350*/  ISETP.NE.U32.AND P0, PT, R70, RZ, PT ;  /* 0x000000ff4600720c */ /* 0x000fe20003f05070 */
[----:B------:R-:W-:Y:S01]  /*7360*/  BSSY B0, `(.L_x_137) ;  /* 0x0000012000007945 */ /* 0x000fe20003800000 */
[----:B------:R-:W-:Y:S02]  /*7370*/  FSETP.NEU.AND P2, PT, R39, RZ, PT ;  /* 0x000000ff2700720b */ /* 0x000fe40003f4d000 */
[----:B------:R-:W-:Y:S02]  /*7380*/  CS2R R26, SRZ ;  /* 0x00000000001a7805 */ /* 0x000fe4000001ff00 */
[----:B------:R-:W-:Y:S02]  /*7390*/  ISETP.NE.AND.EX P0, PT, R71, RZ, PT, P0 ;  /* 0x000000ff4700720c */ /* 0x000fe40003f05300 */
[----:B------:R-:W-:Y:S02]  /*73a0*/  CS2R R24, SRZ ;  /* 0x0000000000187805 */ /* 0x000fe4000001ff00 */
[----:B------:R-:W-:Y:S02]  /*73b0*/  LOP3.LUT P1, RZ, R80, 0xff, RZ, 0xc0, !PT ;  /* 0x000000ff50ff7812 */ /* 0x000fe4000782c0ff */
[----:B------:R-:W-:Y:S02]  /*73c0*/  CS2R R18, SRZ ;  /* 0x0000000000127805 */ /* 0x000fe4000001ff00 */
[----:B------:R-:W-:Y:S02]  /*73d0*/  SEL R0, RZ, 0xffffffff, P2 ;  /* 0xffffffffff007807 */ /* 0x000fe40001000000 */
[----:B------:R-:W-:Y:S02]  /*73e0*/  CS2R R16, SRZ ;  /* 0x0000000000107805 */ /* 0x000fe4000001ff00 */
[----:B------:R-:W-:Y:S04]  /*73f0*/  SEL R3, RZ, 0xffffffff, P0 ;  /* 0xffffffffff037807 */ /* 0x000fe80000000000 */
[----:B------:R-:W-:Y:S04]  /*7400*/  @P4 SEL R0, R3, R0, !P1 ;  /* 0x0000000003004207 */ /* 0x000fe80004800000 */
[----:B------:R-:W-:Y:S04]  /*7410*/  LOP3.LUT R0, R0, 0x1, RZ, 0xc0, !PT ;  /* 0x0000000100007812 */ /* 0x000fe800078ec0ff */
[----:B------:R-:W-:Y:S01]  /*7420*/  ISETP.NE.U32.AND P0, PT, R0, 0x1, PT ;  /* 0x000000010000780c */ /* 0x000fe20003f05070 */
[----:B------:R-:W-:Y:S01]  /*7430*/  @!UPT UIADD3 URZ, UPT, UPT, URZ, URZ, URZ ;  /* 0x000000fffffff290 */ /* 0x000fe2000fffe0ff */
[----:B------:R-:W-:Y:S11]  /*7440*/  @!P5 BRA `(.L_x_138) ;  /* 0x00000000000cd947 */ /* 0x000ff60003800000 */
[----:B------:R-:W-:Y:S04]  /*7450*/  SHF.L.U32 R3, R84, 0x1f, RZ ;  /* 0x0000001f54037819 */ /* 0x000fe800000006ff */
[----:B------:R-:W1:Y:S02]  /*7460*/  SYNCS.PHASECHK.TRANS64.TRYWAIT P1, [UR57+0x240], R3 ;  /* 0x00024003ff0075a7 */ /* 0x000e640008021139 */
[----:B-1----:R-:W-:Y:S05]  /*7470*/  @!P1 BRA `(.L_x_139) ;  /* 0x00000020009c9947 */ /* 0x002fea0003800000 */
.L_x_138:
[----:B------:R-:W-:Y:S05]  /*7480*/  BSYNC B0 ;  /* 0x0000000000007941 */ /* 0x000fea0003800000 */
.L_x_137:
[----:B------:R2:W3:Y:S01]  /*7490*/  @P0 LDS.128 R24, [R79+UR57+0x400] ;  /* 0x000400394f180984 */ /* 0x0004e20008000c00 */
[----:B------:R-:W-:Y:S01]  /*74a0*/  UIADD3 UR4, UPT, UPT, UR57, 0x248, URZ ;  /* 0x0000024839047890 */ /* 0x000fe2000fffe0ff */
[----:B------:R-:W-:Y:S02]  /*74b0*/  LOP3.LUT R84, R84, 0x1, RZ, 0x3c, !PT ;  /* 0x0000000154547812 */ /* 0x000fe400078e3cff */
[----:B------:R2:W1:Y:S01]  /*74c0*/  @P0 LDS.128 R16, [R78+0x10] ;  /* 0x000010004e100984 */ /* 0x0004620000000c00 */
[----:B------:R-:W-:Y:S01]  /*74d0*/  UPRMT UR4, UR54, 0x654, UR4 ;  /* 0x0000065436047896 */ /* 0x000fe20008000004 */
[----:B------:R-:W-:Y:S01]  /*74e0*/  @!PT LDS RZ, [RZ] ;  /* 0x00000000fffff984 */ /* 0x000fe20000000800 */
[----:B------:R-:W-:Y:S01]  /*74f0*/  @!PT LDS RZ, [RZ] ;  /* 0x00000000fffff984 */ /* 0x000fe20000000800 */
[----:B------:R-:W-:Y:S01]  /*7500*/  @!PT LDS RZ, [RZ] ;  /* 0x00000000fffff984 */ /* 0x000fe20000000800 */
[----:B------:R-:W-:Y:S01]  /*7510*/  @!PT LDS RZ, [RZ] ;  /* 0x00000000fffff984 */ /* 0x000fe20000000800 */
[----:B------:R5:W-:Y:S06]  /*7520*/  MEMBAR.ALL.CTA ;  /* 0x0000000000007992 */ /* 0x000bec0000008000 */
[----:B-----5:R-:W5:Y:S02]  /*7530*/  FENCE.VIEW.ASYNC.S ;  /* 0x00000000000073c6 */ /* 0x020f640000000000 */
[----:B-----5:R-:W-:Y:S03]  /*7540*/  SYNCS.ARRIVE.TRANS64.RED.A1T0 RZ, [UR4], RZ ;  /* 0x000000ffffff79a7 */ /* 0x020fe60008100404 */
.L_x_136:
[----:B------:R-:W-:Y:S05]  /*7550*/  BSYNC B1 ;  /* 0x0000000000017941 */ /* 0x000fea0003800000 */
.L_x_135:
[----:B-1----:R-:W-:Y:S04]  /*7560*/  SHF.R.U32.HI R0, RZ, 0x15, R2 ;  /* 0x00000015ff007819 */ /* 0x002fe80000011602 */
[----:B------:R-:W-:Y:S01]  /*7570*/  LOP3.LUT P0, RZ, R0, 0x3, R81, 0x48, !PT ;  /* 0x0000000300ff7812 */ /* 0x000fe20007804851 */
[----:B------:R-:W-:Y:S01]  /*7580*/  @!UPT UIADD3 URZ, UPT, UPT, URZ, URZ, URZ ;  /* 0x000000fffffff290 */ /* 0x000fe2000fffe0ff */
[----:B------:R-:W-:Y:S11]  /*7590*/  @P3 BRA `(.L_x_140) ;  /* 0x0000000000083947 */ /* 0x000ff60003800000 */
[----:B------:R-:W1:Y:S02]  /*75a0*/  SYNCS.PHASECHK.TRANS64.TRYWAIT P1, [R82+URZ+0x280], R4 ;  /* 0x00028004520075a7 */ /* 0x000e6400080211ff */
[----:B-1----:R-:W-:Y:S05]  /*75b0*/  @!P1 BRA `(.L_x_141) ;  /* 0x0000002000649947 */ /* 0x002fea0003800000 */
.L_x_140:
[----:B------:R-:W-:Y:S05]  /*75c0*/  @!P0 BRA `(.L_x_142) ;  /* 0x0000000000408947 */ /* 0x000fea0003800000 */
[----:B------:R-:W1:Y:S01]  /*75d0*/  LDCU.64 UR8, c[0x4][0x70] ;  /* 0x01000e00ff0877ac */ /* 0x000e620008000a00 */
[----:B------:R-:W-:Y:S01]  /*75e0*/  MOV R15, 0x0 ;  /* 0x00000000000f7802 */ /* 0x000fe20000000f00 */
[----:B------:R-:W-:Y:S02]  /*75f0*/  HFMA2 R12, -RZ, RZ, 0, 5.9604644775390625e-08 ;  /* 0x00000001ff0c7431 */ /* 0x000fe400000001ff */
[----:B------:R-:W-:Y:S02]  /*7600*/  IMAD.MOV.U32 R8, RZ, RZ, 0x192 ;  /* 0x00000192ff087424 */ /* 0x000fe400078e00ff */
[----:B------:R-:W-:Y:S01]  /*7610*/  IMAD.MOV.U32 R13, RZ, RZ, RZ ;  /* 0x000000ffff0d7224 */ /* 0x000fe200078e00ff */
[----:B------:R-:W5:Y:S01]  /*7620*/  LDCU.64 UR6, c[0x4][0x78] ;  /* 0x01000f00ff0677ac */ /* 0x000f620008000a00 */
[----:B------:R-:W2:Y:S01]  /*7630*/  LDC.64 R14, c[0x4][R15] ;  /* 0x010000000f0e7b82 */ /* 0x000ea20000000a00 */
[----:B------:R-:W3:Y:S01]  /*7640*/  LDCU.64 UR4, c[0x4][0x10] ;  /* 0x01000200ff0477ac */ /* 0x000ee20008000a00 */
[----:B-1----:R-:W-:Y:S01]  /*7650*/  MOV R5, UR9 ;  /* 0x0000000900057c02 */ /* 0x002fe20008000f00 */
[----:B------:R-:W-:Y:S01]  /*7660*/  IMAD.U32 R4, RZ, RZ, UR8 ;  /* 0x00000008ff047e24 */ /* 0x000fe2000f8e00ff */
[----:B-----5:R-:W-:Y:S01]  /*7670*/  MOV R7, UR7 ;  /* 0x0000000700077c02 */ /* 0x020fe20008000f00 */
[----:B------:R-:W-:Y:S01]  /*7680*/  IMAD.U32 R6, RZ, RZ, UR6 ;  /* 0x00000006ff067e24 */ /* 0x000fe2000f8e00ff */
[----:B---3--:R-:W-:Y:S01]  /*7690*/  MOV R11, UR5 ;  /* 0x00000005000b7c02 */ /* 0x008fe20008000f00 */
[----:B------:R-:W-:Y:S02]  /*76a0*/  IMAD.U32 R10, RZ, RZ, UR4 ;  /* 0x00000004ff0a7e24 */ /* 0x000fe4000f8e00ff */
[----:B------:R-:W-:Y:S07]  /*76b0*/  LEPC R20, `(.L_x_142) ;  /* 0x000000001014794e */ /* 0x000fee0000000000 */
[----:B--2-4-:R-:W-:Y:S05]  /*76c0*/  CALL.ABS.NOINC R14 ;  /* 0x000000000e007343 */ /* 0x014fea0003c00000 */
.L_x_142:
[----:B------:R-:W-:Y:S01]  /*76d0*/  LOP3.LUT P0, RZ, R69, 0x60, RZ, 0xc0, !PT ;  /* 0x0000006045ff7812 */ /* 0x000fe2000780c0ff */
[----:B------:R-:W-:Y:S05]  /*76e0*/  WARPSYNC.ALL ;  /* 0x0000000000007948 */ /* 0x000fea0003800000 */
[----:B------:R-:W-:Y:S01]  /*76f0*/  R2UR UR4, R2 ;  /* 0x00000000020472ca */ /* 0x000fe200000e0000 */
[----:B------:R-:W-:Y:S01]  /*7700*/  BSSY.RECONVERGENT B0, `(.L_x_143) ;  /* 0x000009d000007945 */ /* 0x000fe20003800200 */
[-C--:B---3--:R-:W-:Y:S02]  /*7710*/  F2FP.F16.E5M2.UNPACK_B R2, R24.reuse ;  /* 0x00000018ff02723e */ /* 0x088fe400020004ff */
[-C--:B------:R-:W-:Y:S02]  /*7720*/  F2FP.F16.E5M2.UNPACK_B R4, R25.reuse ;  /* 0x00000019ff04723e */ /* 0x080fe400020004ff */
[----:B------:R-:W-:Y:S01]  /*7730*/  F2FP.F16.E5M2.UNPACK_B R24, R24.H1 ;  /* 0x00000018ff18723e */ /* 0x000fe200030004ff */
[----:B------:R-:W-:Y:S01]  /*7740*/  HADD2.F32 R0, -RZ, R2.H0_H0 ;  /* 0x20000002ff007230 */ /* 0x000fe20000004100 */
[----:B------:R-:W-:Y:S01]  /*7750*/  F2FP.F16.E5M2.UNPACK_B R25, R25.H1 ;  /* 0x00000019ff19723e */ /* 0x000fe200030004ff */
[----:B------:R-:W-:Y:S01]  /*7760*/  HADD2.F32 R41, -RZ, R4.H0_H0 ;  /* 0x20000004ff297230 */ /* 0x000fe20000004100 */
[-C--:B------:R-:W-:Y:S01]  /*7770*/  F2FP.F16.E5M2.UNPACK_B R46, R26.reuse ;  /* 0x0000001aff2e723e */ /* 0x080fe200020004ff */
[--C-:B------:R-:W-:Y:S01]  /*7780*/  HADD2.F32 R3, -RZ, R24.reuse.H0_H0 ;  /* 0x20000018ff037230 */ /* 0x100fe20000004100 */
[----:B------:R-:W-:Y:S01]  /*7790*/  F2FP.F16.E5M2.UNPACK_B R48, R26.H1 ;  /* 0x0000001aff30723e */ /* 0x000fe200030004ff */
[----:B------:R-:W-:Y:S01]  /*77a0*/  HADD2.F32 R40, -RZ, R24.H1_H1 ;  /* 0x30000018ff287230 */ /* 0x000fe20000004100 */
[-C--:B------:R-:W-:Y:S01]  /*77b0*/  F2FP.F16.E5M2.UNPACK_B R50, R27.reuse ;  /* 0x0000001bff32723e */ /* 0x080fe200020004ff */
[----:B------:R-:W-:Y:S01]  /*77c0*/  HADD2.F32 R42, -RZ, R4.H1_H1 ;  /* 0x30000004ff2a7230 */ /* 0x000fe20000004100 */
[----:B------:R-:W-:Y:S01]  /*77d0*/  F2FP.F16.E5M2.UNPACK_B R52, R27.H1 ;  /* 0x0000001bff34723e */ /* 0x000fe200030004ff */
[--C-:B------:R-:W-:Y:S01]  /*77e0*/  HADD2.F32 R43, -RZ, R25.reuse.H0_H0 ;  /* 0x20000019ff2b7230 */ /* 0x100fe20000004100 */
[-C--:B------:R-:W-:Y:S01]  /*77f0*/  F2FP.F16.E5M2.UNPACK_B R54, R16.reuse ;  /* 0x00000010ff36723e */ /* 0x080fe200020004ff */
[----:B------:R-:W-:Y:S01]  /*7800*/  HADD2.F32 R44, -RZ, R25.H1_H1 ;  /* 0x30000019ff2c7230 */ /* 0x000fe20000004100 */
[----:B------:R-:W-:Y:S01]  /*7810*/  F2FP.F16.E5M2.UNPACK_B R56, R16.H1 ;  /* 0x00000010ff38723e */ /* 0x000fe200030004ff */
[----:B------:R-:W-:Y:S01]  /*7820*/  HADD2.F32 R2, -RZ, R2.H1_H1 ;  /* 0x30000002ff027230 */ /* 0x000fe20000004100 */
[-C--:B------:R-:W-:Y:S01]  /*7830*/  F2FP.F16.E5M2.UNPACK_B R58, R17.reuse ;  /* 0x00000011ff3a723e */ /* 0x080fe200020004ff */
[--C-:B------:R-:W-:Y:S01]  /*7840*/  HADD2.F32 R45, -RZ, R46.reuse.H0_H0 ;  /* 0x2000002eff2d7230 */ /* 0x100fe20000004100 */
        /* <DEDUP_REMOVED lines=10> */
[----:B------:R-:W1:Y:S01]  /*78f0*/  LDTM.x32 R4, tmem[UR4] ;  /* 0x00000004000479ee */ /* 0x000e6200082c0000 */
[----:B------:R-:W-:Y:S01]  /*7900*/  NOP ;  /* 0x0000000000007918 */ /* 0x000fe20000000000 */
[----:B------:R-:W-:Y:S01]  /*7910*/  IADD3 R82, PT, PT, R82, 0x2a0, RZ ;  /* 0x000002a052527810 */ /* 0x000fe20007ffe0ff */
[--C-:B------:R-:W-:Y:S01]  /*7920*/  HADD2.F32 R53, -RZ, R54.reuse.H0_H0 ;  /* 0x20000036ff357230 */ /* 0x100fe20000004100 */
[----:B------:R-:W-:Y:S01]  /*7930*/  IADD3 R36, PT, PT, R36, 0x1, RZ ;  /* 0x0000000124247810 */ /* 0x000fe20007ffe0ff */
[----:B------:R-:W-:Y:S01]  /*7940*/  HADD2.F32 R54, -RZ, R54.H1_H1 ;  /* 0x30000036ff367230 */ /* 0x000fe20000004100 */
[----:B------:R-:W-:Y:S01]  /*7950*/  LOP3.LUT R82, R82, 0xfefffff8, RZ, 0xc0, !PT ;  /* 0xfefffff852527812 */ /* 0x000fe200078ec0ff */
[--C-:B------:R-:W-:Y:S02]  /*7960*/  HADD2.F32 R57, -RZ, R58.reuse.H0_H0 ;  /* 0x2000003aff397230 */ /* 0x100fe40000004100 */
[----:B------:R-:W-:Y:S01]  /*7970*/  HADD2.F32 R58, -RZ, R58.H1_H1 ;  /* 0x3000003aff3a7230 */ /* 0x000fe20000004100 */
[----:B-1----:R1:W-:Y:S01]  /*7980*/  SYNCS.ARRIVE.TRANS64.RED.A1T0 RZ, [R82+URZ], RZ ;  /* 0x000000ff52ff79a7 */ /* 0x0023e200081004ff */
[--C-:B------:R-:W-:Y:S02]  /*7990*/  HADD2.F32 R61, -RZ, R62.reuse.H0_H0 ;  /* 0x2000003eff3d7230 */ /* 0x100fe40000004100 */
[----:B------:R-:W-:Y:S02]  /*79a0*/  HADD2.F32 R62, -RZ, R62.H1_H1 ;  /* 0x3000003eff3e7230 */ /* 0x000fe40000004100 */
[--C-:B------:R-:W-:Y:S02]  /*79b0*/  HADD2.F32 R65, -RZ, R66.reuse.H0_H0 ;  /* 0x20000042ff417230 */ /* 0x100fe40000004100 */
[----:B------:R-:W-:Y:S02]  /*79c0*/  HADD2.F32 R66, -RZ, R66.H1_H1 ;  /* 0x30000042ff427230 */ /* 0x000fe40000004100 */
[--C-:B------:R-:W-:Y:S02]  /*79d0*/  HADD2.F32 R51, -RZ, R52.reuse.H0_H0 ;  /* 0x20000034ff337230 */ /* 0x100fe40000004100 */
[----:B------:R-:W-:Y:S02]  /*79e0*/  HADD2.F32 R52, -RZ, R52.H1_H1 ;  /* 0x30000034ff347230 */ /* 0x000fe40000004100 */
[--C-:B------:R-:W-:Y:S02]  /*79f0*/  HADD2.F32 R55, -RZ, R56.reuse.H0_H0 ;  /* 0x20000038ff377230 */ /* 0x100fe40000004100 */
[C---:B----4-:R-:W-:Y:S01]  /*7a00*/  FMUL R4, R38.reuse, R4 ;  /* 0x0000000426047220 */ /* 0x050fe20000400000 */
[C---:B------:R-:W-:Y:S01]  /*7a10*/  FMUL R5, R38.reuse, R5 ;  /* 0x0000000526057220 */ /* 0x040fe20000400000 */
[C---:B------:R-:W-:Y:S01]  /*7a20*/  FMUL R8, R38.reuse, R8 ;  /* 0x0000000826087220 */ /* 0x040fe20000400000 */
[C---:B------:R-:W-:Y:S01]  /*7a30*/  FMUL R9, R38.reuse, R9 ;  /* 0x0000000926097220 */ /* 0x040fe20000400000 */
[C---:B------:R-:W-:Y:S01]  /*7a40*/  FFMA R4, R39.reuse, R0, R4 ;  /* 0x0000000027047223 */ /* 0x040fe20000000004 */
[C---:B------:R-:W-:Y:S01]  /*7a50*/  FFMA R5, R39.reuse, R2, R5 ;  /* 0x0000000227057223 */ /* 0x040fe20000000005 */
[C---:B------:R-:W-:Y:S01]  /*7a60*/  FMUL R12, R38.reuse, R12 ;  /* 0x0000000c260c7220 */ /* 0x040fe20000400000 */
        /* <DEDUP_REMOVED lines=15> */
[C---:B------:R-:W-:Y:S01]  /*7b60*/  FFMA R6, R39.reuse, R3, R6 ;  /* 0x0000000327067223 */ /* 0x040fe20000000006 */
[C---:B------:R-:W-:Y:S01]  /*7b70*/  FFMA R7, R39.reuse, R40, R7 ;  /* 0x0000002827077223 */ /* 0x040fe20000000007 */
[C---:B------:R-:W-:Y:S01]  /*7b80*/  FFMA R8, R39.reuse, R41, R8 ;  /* 0x0000002927087223 */ /* 0x040fe20000000008 */
[C---:B------:R-:W-:Y:S01]  /*7b90*/  FFMA R9, R39.reuse, R42, R9 ;  /* 0x0000002a27097223 */ /* 0x040fe20000000009 */
[C---:B------:R-:W-:Y:S01]  /*7ba0*/  FFMA R10, R39.reuse, R43, R10 ;  /* 0x0000002b270a7223 */ /* 0x040fe2000000000a */
[C---:B------:R-:W-:Y:S01]  /*7bb0*/  FFMA R11, R39.reuse, R44, R11 ;  /* 0x0000002c270b7223 */ /* 0x040fe2000000000b */
[C---:B------:R-:W-:Y:S01]  /*7bc0*/  FFMA R12, R39.reuse, R45, R12 ;  /* 0x0000002d270c7223 */ /* 0x040fe2000000000c */
[----:B------:R-:W-:Y:S01]  /*7bd0*/  FFMA R13, R39, R46, R13 ;  /* 0x0000002e270d7223 */ /* 0x000fe2000000000d */
[----:B------:R-:W-:Y:S01]  /*7be0*/  F2FP.SATFINITE.E5M2.F32.PACK_AB_MERGE_C R6, R7, R6, RZ ;  /* 0x000000060706723e */ /* 0x000fe200048060ff */
[C---:B------:R-:W-:Y:S01]  /*7bf0*/  FMUL R14, R38.reuse, R14 ;  /* 0x0000000e260e7220 */ /* 0x040fe20000400000 */
[----:B------:R-:W-:Y:S01]  /*7c00*/  F2FP.SATFINITE.E5M2.F32.PACK_AB_MERGE_C R10, R11, R10, RZ ;  /* 0x0000000a0b0a723e */ /* 0x000fe200048060ff */
[C---:B------:R-:W-:Y:S01]  /*7c10*/  FMUL R15, R38.reuse, R15 ;  /* 0x0000000f260f7220 */ /* 0x040fe20000400000 */
[----:B------:R-:W-:Y:S01]  /*7c20*/  F2FP.SATFINITE.E5M2.F32.PACK_AB_MERGE_C R4, R5, R4, R6 ;  /* 0x000000040504723e */ /* 0x000fe20004806006 */
[----:B------:R-:W-:Y:S01]  /*7c30*/  FFMA R14, R39, R47, R14 ;  /* 0x0000002f270e7223 */ /* 0x000fe2000000000e */
[----:B------:R-:W-:Y:S01]  /*7c40*/  F2FP.SATFINITE.E5M2.F32.PACK_AB_MERGE_C R5, R9, R8, R10 ;  /* 0x000000080905723e */ /* 0x000fe2000480600a */
[C---:B------:R-:W-:Y:S01]  /*7c50*/  FFMA R15, R39.reuse, R48, R15 ;  /* 0x00000030270f7223 */ /* 0x040fe2000000000f */
[C---:B------:R-:W-:Y:S01]  /*7c60*/  FFMA R16, R39.reuse, R49, R16 ;  /* 0x0000003127107223 */ /* 0x040fe20000000010 */
[C---:B------:R-:W-:Y:S01]  /*7c70*/  FFMA R17, R39.reuse, R50, R17 ;  /* 0x0000003227117223 */ /* 0x040fe20000000011 */
[C---:B------:R-:W-:Y:S01]  /*7c80*/  FMUL R18, R38.reuse, R18 ;  /* 0x0000001226127220 */ /* 0x040fe20000400000 */
[C---:B------:R-:W-:Y:S01]  /*7c90*/  FMUL R19, R38.reuse, R19 ;  /* 0x0000001326137220 */ /* 0x040fe20000400000 */
[----:B------:R-:W-:Y:S02]  /*7ca0*/  HADD2.F32 R56, -RZ, R56.H1_H1 ;  /* 0x30000038ff387230 */ /* 0x000fe40000004100 */
[C---:B------:R-:W-:Y:S01]  /*7cb0*/  FMUL R22, R38.reuse, R22 ;  /* 0x0000001626167220 */ /* 0x040fe20000400000 */
[C---:B------:R-:W-:Y:S01]  /*7cc0*/  FFMA R18, R39.reuse, R51, R18 ;  /* 0x0000003327127223 */ /* 0x040fe20000000012 */
[C---:B------:R-:W-:Y:S01]  /*7cd0*/  FFMA R19, R39.reuse, R52, R19 ;  /* 0x0000003427137223 */ /* 0x040fe20000000013 */
[C---:B------:R-:W-:Y:S01]  /*7ce0*/  FMUL R23, R38.reuse, R23 ;  /* 0x0000001726177220 */ /* 0x040fe20000400000 */
[C---:B------:R-:W-:Y:S01]  /*7cf0*/  FFMA R20, R39.reuse, R53, R20 ;  /* 0x0000003527147223 */ /* 0x040fe20000000014 */
[C---:B------:R-:W-:Y:S01]  /*7d00*/  FFMA R21, R39.reuse, R54, R21 ;  /* 0x0000003627157223 */ /* 0x040fe20000000015 */
[--C-:B------:R-:W-:Y:S02]  /*7d10*/  HADD2.F32 R59, -RZ, R60.reuse.H0_H0 ;  /* 0x2000003cff3b7230 */ /* 0x100fe40000004100 */
[C---:B------:R-:W-:Y:S01]  /*7d20*/  FFMA R22, R39.reuse, R55, R22 ;  /* 0x0000003727167223 */ /* 0x040fe20000000016 */
[----:B------:R-:W-:Y:S02]  /*7d30*/  HADD2.F32 R60, -RZ, R60.H1_H1 ;  /* 0x3000003cff3c7230 */ /* 0x000fe40000004100 */
[C---:B------:R-:W-:Y:S01]  /*7d40*/  FMUL R3, R38.reuse, R26 ;  /* 0x0000001a26037220 */ /* 0x040fe20000400000 */
        /* <DEDUP_REMOVED lines=16> */
[----:B------:R-:W-:Y:S01]  /*7e50*/  FFMA R31, R39, R64, R31 ;  /* 0x00000040271f7223 */ /* 0x000fe2000000001f */
[----:B------:R-:W-:Y:S01]  /*7e60*/  FMUL R35, R38, R35 ;  /* 0x0000002326237220 */ /* 0x000fe20000400000 */
[----:B------:R-:W-:Y:S01]  /*7e70*/  F2FP.SATFINITE.E5M2.F32.PACK_AB_MERGE_C R14, R15, R14, RZ ;  /* 0x0000000e0f0e723e */ /* 0x000fe200048060ff */
[----:B------:R-:W-:Y:S01]  /*7e80*/  FFMA R28, R39, R65, R28 ;  /* 0x00000041271c7223 */ /* 0x000fe2000000001c */
[----:B------:R-:W-:Y:S01]  /*7e90*/  F2FP.SATFINITE.E5M2.F32.PACK_AB_MERGE_C R7, R19, R18, RZ ;  /* 0x000000121307723e */ /* 0x000fe200048060ff */
[C---:B------:R-:W-:Y:S01]  /*7ea0*/  FFMA R29, R39.reuse, R66, R29 ;  /* 0x00000042271d7223 */ /* 0x040fe2000000001d */
[----:B------:R-:W-:Y:S01]  /*7eb0*/  FFMA R30, R39, R67, R30 ;  /* 0x00000043271e7223 */ /* 0x000fe2000000001e */
[----:B------:R-:W-:Y:S01]  /*7ec0*/  F2FP.SATFINITE.E5M2.F32.PACK_AB_MERGE_C R22, R23, R22, RZ ;  /* 0x000000161716723e */ /* 0x000fe200048060ff */
[----:B------:R-:W-:Y:S01]  /*7ed0*/  FFMA R35, R39, R68, R35 ;  /* 0x0000004427237223 */ /* 0x000fe20000000023 */
[----:B------:R-:W-:Y:S02]  /*7ee0*/  F2FP.SATFINITE.E5M2.F32.PACK_AB_MERGE_C R6, R13, R12, R14 ;  /* 0x0000000c0d06723e */ /* 0x000fe4000480600e */
[----:B------:R-:W-:Y:S02]  /*7ef0*/  F2FP.SATFINITE.E5M2.F32.PACK_AB_MERGE_C R7, R17, R16, R7 ;  /* 0x000000101107723e */ /* 0x000fe40004806007 */
[----:B------:R-:W-:Y:S02]  /*7f00*/  F2FP.SATFINITE.E5M2.F32.PACK_AB_MERGE_C R20, R21, R20, R22 ;  /* 0x000000141514723e */ /* 0x000fe40004806016 */
[----:B------:R-:W-:Y:S01]  /*7f10*/  F2FP.SATFINITE.E5M2.F32.PACK_AB_MERGE_C R3, R27, R3, RZ ;  /* 0x000000031b03723e */ /* 0x000fe200048060ff */
[----:B------:R1:W-:Y:S01]  /*7f20*/  STS.128 [R79+UR57+0x1400], R4 ;  /* 0x001400044f007988 */ /* 0x0003e20008000c39 */
[----:B------:R-:W-:Y:S02]  /*7f30*/  F2FP.SATFINITE.E5M2.F32.PACK_AB_MERGE_C R22, R31, R26, RZ ;  /* 0x0000001a1f16723e */ /* 0x000fe400048060ff */
[----:B------:R-:W-:Y:S02]  /*7f40*/  F2FP.SATFINITE.E5M2.F32.PACK_AB_MERGE_C R23, R35, R30, RZ ;  /* 0x0000001e2317723e */ /* 0x000fe400048060ff */
[----:B------:R-:W-:Y:S02]  /*7f50*/  F2FP.SATFINITE.E5M2.F32.PACK_AB_MERGE_C R21, R2, R0, R3 ;  /* 0x000000000215723e */ /* 0x000fe40004806003 */
[----:B------:R-:W-:Y:S02]  /*7f60*/  F2FP.SATFINITE.E5M2.F32.PACK_AB_MERGE_C R22, R25, R24, R22 ;  /* 0x000000181916723e */ /* 0x000fe40004806016 */
[----:B------:R-:W-:Y:S05]  /*7f70*/  F2FP.SATFINITE.E5M2.F32.PACK_AB_MERGE_C R23, R29, R28, R23 ;  /* 0x0000001c1d17723e */ /* 0x000fea0004806017 */
[----:B------:R1:W-:Y:S01]  /*7f80*/  STS.128 [R78+0x1010], R20 ;  /* 0x001010144e007388 */ /* 0x0003e20000000c00 */
[----:B------:R-:W-:Y:S01]  /*7f90*/  @!PT LDS RZ, [RZ] ;  /* 0x00000000fffff984 */ /* 0x000fe20000000800 */
[----:B------:R-:W-:Y:S01]  /*7fa0*/  @!PT LDS RZ, [RZ] ;  /* 0x00000000fffff984 */ /* 0x000fe20000000800 */
[----:B------:R-:W-:Y:S01]  /*7fb0*/  @!PT LDS RZ, [RZ] ;  /* 0x00000000fffff984 */ /* 0x000fe20000000800 */
[----:B------:R-:W-:Y:S01]  /*7fc0*/  @!PT LDS RZ, [RZ] ;  /* 0x00000000fffff984 */ /* 0x000fe20000000800 */
[----:B------:R3:W-:Y:S07]  /*7fd0*/  MEMBAR.ALL.CTA ;  /* 0x0000000000007992 */ /* 0x0007ee0000008000 */
[----:B---3--:R-:W3:Y:S02]  /*7fe0*/  FENCE.VIEW.ASYNC.S ;  /* 0x00000000000073c6 */ /* 0x008ee40000000000 */
[----:B---3--:R-:W-:Y:S06]  /*7ff0*/  BAR.SYNC.DEFER_BLOCKING 0x1, 0x80 ;  /* 0x0042000000007b1d */ /* 0x008fec0000010000 */
[----:B------:R-:W-:Y:S05]  /*8000*/  @P0 BRA `(.L_x_144) ;  /* 0x0000000000300947 */ /* 0x000fea0003800000 */
[----:B------:R-:W-:Y:S02]  /*8010*/  UIADD3 UR10, UPT, UPT, UR57, 0x1400, URZ ;  /* 0x00001400390a7890 */ /* 0x000fe4000fffe0ff */
[----:B------:R-:W-:Y:S02]  /*8020*/  UIADD3 UR8, UP0, UPT, UR62, 0x680, URZ ;  /* 0x000006803e087890 */ /* 0x000fe4000ff1e0ff */
[----:B------:R-:W-:Y:S02]  /*8030*/  USHF.L.U32 UR5, UR51, 0x6, URZ ;  /* 0x0000000633057899 */ /* 0x000fe400080006ff */
[----:B------:R-:W-:Y:S01]  /*8040*/  MOV R87, UR10 ;  /* 0x0000000a00577c02 */ /* 0x000fe20008000f00 */
[----:B------:R-:W-:Y:S02]  /*8050*/  USHF.L.U32 UR6, UR50, 0x6, URZ ;  /* 0x0000000632067899 */ /* 0x000fe400080006ff */
[----:B------:R-:W-:Y:S01]  /*8060*/  UIADD3.X UR9, UPT, UPT, URZ, UR63, URZ, UP0, !UPT ;  /* 0x0000003fff097290 */ /* 0x000fe200087fe4ff */
[----:B------:R-:W-:Y:S01]  /*8070*/  R2UR UR4, R87 ;  /* 0x00000000570472ca */ /* 0x000fe200000e0000 */
[----:B------:R-:W-:Y:S11]  /*8080*/  UMOV UR7, UR36 ;  /* 0x0000002400077c82 */ /* 0x000ff60008000000 */
[----:B------:R-:W-:Y:S01]  /*8090*/  @!UPT UIADD3 URZ, UPT, UPT, URZ, URZ, URZ ;  /* 0x000000fffffff290 */ /* 0x000fe2000fffe0ff */
[----:B------:R3:W-:Y:S01]  /*80a0*/  UTMASTG.3D [UR4], [UR8] ;  /* 0x00000004080073b5 */ /* 0x0007e20008010000 */
[----:B------:R0:W-:Y:S01]  /*80b0*/  UTMACMDFLUSH ;  /* 0x00000000000079b7 */ /* 0x0001e20000000000 */
[----:B---3--:R-:W-:Y:S04]  /*80c0*/  DEPBAR.LE SB0, 0x0 ;  /* 0x000080000000791a */ /* 0x008fe80000000000 */
.L_x_144:
[----:B------:R-:W-:Y:S05]  /*80d0*/  BSYNC.RECONVERGENT B0 ;  /* 0x0000000000007941 */ /* 0x000fea0003800200 */
.L_x_143:
[----:B------:R-:W-:Y:S01]  /*80e0*/  BAR.SYNC.DEFER_BLOCKING 0x1, 0x80 ;  /* 0x0042000000007b1d */ /* 0x000fe20000010000 */
[----:B------:R-:W-:Y:S01]  /*80f0*/  ISETP.NE.AND P0, PT, R83, 0x2, PT ;  /* 0x000000025300780c */ /* 0x000fe20003f05270 */
[----:B------:R-:W-:Y:S01]  /*8100*/  UISETP.NE.AND UP0, UPT, UR61, URZ, UPT ;  /* 0x000000ff3d00728c */ /* 0x000fe2000bf05270 */
[----:B------:R-:W-:Y:S01]  /*8110*/  ISETP.NE.AND P1, PT, R36, 0x4, PT ;  /* 0x000000042400780c */ /* 0x000fe20003f25270 */
[----:B------:R-:W-:Y:S01]  /*8120*/  UIADD3 UR51, UPT, UPT, UR42, UR48, URZ ;  /* 0x000000302a337290 */ /* 0x000fe2000fffe0ff */
[----:B------:R-:W-:Y:S01]  /*8130*/  SEL R2, RZ, 0x1, P0 ;  /* 0x00000001ff027807 */ /* 0x000fe20000000000 */
[----:B------:R-:W-:Y:S01]  /*8140*/  UIADD3 UR50, UPT, UPT, UR43, UR49, URZ ;  /* 0x000000312b327290 */ /* 0x000fe2000fffe0ff */
[----:B------:R-:W-:Y:S02]  /*8150*/  SEL R0, RZ, 0x1, P1 ;  /* 0x00000001ff007807 */ /* 0x000fe40000800000 */
[----:B------:R-:W-:Y:S02]  /*8160*/  LOP3.LUT R85, R85, R2, RZ, 0x3c, !PT ;  /* 0x0000000255557212 */ /* 0x000fe400078e3cff */
[----:B------:R-:W-:Y:S02]  /*8170*/  LOP3.LUT R86, R86, R0, RZ, 0x3c, !PT ;  /* 0x0000000056567212 */ /* 0x000fe400078e3cff */
[----:B------:R-:W-:Y:S02]  /*8180*/  SEL R83, R83, RZ, P0 ;  /* 0x000000ff53537207 */ /* 0x000fe40000000000 */
[----:B------:R-:W-:Y:S01]  /*8190*/  SEL R36, R36, RZ, P1 ;  /* 0x000000ff24247207 */ /* 0x000fe20000800000 */
[----:B------:R-:W-:Y:S01]  /*81a0*/  UMOV UR36, UR60 ;  /* 0x0000003c00247c82 */ /* 0x000fe20008000000 */
[----:B------:R-:W-:Y:S05]  /*81b0*/  BRA.U UP0, `(.L_x_145) ;  /* 0xffffffe500747547 */ /* 0x000fea000b83ffff */
[----:B------:R-:W-:Y:S05]  /*81c0*/  EXIT ;  /* 0x000000000000794d */ /* 0x000fea0003800000 */
.L_x_25:
[----:B--2---:R2:W3:Y:S02]  /*81d0*/  SYNCS.PHASECHK.TRANS64.TRYWAIT P0, [R0+URZ+0x2d0], R2 ;  /* 0x0002d002000075a7 */ /* 0x0044e400080011ff */
[----:B---3--:R-:W-:Y:S05]  /*81e0*/  @!P0 NANOSLEEP.SYNCS 0x989680 ;  /* 0x009896800000895d */ /* 0x008fea0003900000 */
[----:B------:R-:W3:Y:S02]  /*81f0*/  @!P0 SYNCS.PHASECHK.TRANS64 P0, [R0+URZ+0x2d0], R2 ;  /* 0x0002d002000085a7 */ /* 0x000ee400080010ff */
[----:B---3--:R-:W-:Y:S05]  /*8200*/  @!P0 BRA `(.L_x_25) ;  /* 0xfffffffc00f08947 */ /* 0x008fea000383ffff */
[----:B------:R-:W-:Y:S05]  /*8210*/  BRA `(.L_x_146) ;  /* 0xffffff9c00347947 */ /* 0x000fea000383ffff */
.L_x_28:
[----:B--2---:R-:W-:-:S07]  /*8220*/  MOV R0, UR33 ;  /* 0x0000002100007c02 */ /* 0x004fce0008000f00 */
.L_x_147:
[----:B--2---:R2:W3:Y:S02]  /*8230*/  SYNCS.PHASECHK.TRANS64.TRYWAIT P0, [R0+URZ+0x120], R3 ;  /* 0x00012003000075a7 */ /* 0x0044e400080011ff */
[----:B---3--:R-:W-:Y:S05]  /*8240*/  @!P0 NANOSLEEP.SYNCS 0x989680 ;  /* 0x009896800000895d */ /* 0x008fea0003900000 */
[----:B------:R-:W3:Y:S02]  /*8250*/  @!P0 SYNCS.PHASECHK.TRANS64 P0, [R0+URZ+0x120], R3 ;  /* 0x00012003000085a7 */ /* 0x000ee400080010ff */
[----:B---3--:R-:W-:Y:S05]  /*8260*/  @!P0 BRA `(.L_x_147) ;  /* 0xfffffffc00f08947 */ /* 0x008fea000383ffff */
[----:B------:R-:W-:Y:S05]  /*8270*/  BRA `(.L_x_27) ;  /* 0xffffff9c00847947 */ /* 0x000fea000383ffff */
.L_x_35:
[----:B-1----:R-:W-:-:S07]  /*8280*/  MOV R0, UR33 ;  /* 0x0000002100007c02 */ /* 0x002fce0008000f00 */
.L_x_148:
[----:B-1----:R1:W2:Y:S02]  /*8290*/  SYNCS.PHASECHK.TRANS64.TRYWAIT P0, [R0+URZ+0x120], R3 ;  /* 0x00012003000075a7 */ /* 0x0022a400080011ff */
[----:B--2---:R-:W-:Y:S05]  /*82a0*/  @!P0 NANOSLEEP.SYNCS 0x989680 ;  /* 0x009896800000895d */ /* 0x004fea0003900000 */
[----:B------:R-:W2:Y:S02]  /*82b0*/  @!P0 SYNCS.PHASECHK.TRANS64 P0, [R0+URZ+0x120], R3 ;  /* 0x00012003000085a7 */ /* 0x000ea400080010ff */
[----:B--2---:R-:W-:Y:S05]  /*82c0*/  @!P0 BRA `(.L_x_148) ;  /* 0xfffffffc00f08947 */ /* 0x004fea000383ffff */
[----:B------:R-:W-:Y:S05]  /*82d0*/  BRA `(.L_x_34) ;  /* 0xffffffa000487947 */ /* 0x000fea000383ffff */
.L_x_40:
[----:B-1----:R1:W2:Y:S02]  /*82e0*/  SYNCS.PHASECHK.TRANS64.TRYWAIT P0, [R3+URZ+0x260], R0 ;  /* 0x00026000030075a7 */ /* 0x0022a400080011ff */
[----:B--2---:R-:W-:Y:S05]  /*82f0*/  @!P0 NANOSLEEP.SYNCS 0x989680 ;  /* 0x009896800000895d */ /* 0x004fea0003900000 */
[----:B------:R-:W2:Y:S02]  /*8300*/  @!P0 SYNCS.PHASECHK.TRANS64 P0, [R3+URZ+0x260], R0 ;  /* 0x00026000030085a7 */ /* 0x000ea400080010ff */
[----:B--2---:R-:W-:Y:S05]  /*8310*/  @!P0 BRA `(.L_x_40) ;  /* 0xfffffffc00f08947 */ /* 0x004fea000383ffff */
[----:B------:R-:W-:Y:S05]  /*8320*/  BRA `(.L_x_149) ;  /* 0xffffffa000e47947 */ /* 0x000fea000383ffff */
.L_x_44:
[----:B------:R-:W-:-:S07]  /*8330*/  MOV R0, UR4 ;  /* 0x0000000400007c02 */ /* 0x000fce0008000f00 */
.L_x_150:
[----:B-1----:R1:W2:Y:S02]  /*8340*/  SYNCS.PHASECHK.TRANS64.TRYWAIT P0, [R0+URZ], R2 ;  /* 0x00000002000075a7 */ /* 0x0022a400080011ff */
[----:B--2---:R-:W-:Y:S05]  /*8350*/  @!P0 NANOSLEEP.SYNCS 0x989680 ;  /* 0x009896800000895d */ /* 0x004fea0003900000 */
[----:B------:R-:W2:Y:S02]  /*8360*/  @!P0 SYNCS.PHASECHK.TRANS64 P0, [R0+URZ], R2 ;  /* 0x00000002000085a7 */ /* 0x000ea400080010ff */
[----:B--2---:R-:W-:Y:S05]  /*8370*/  @!P0 BRA `(.L_x_150) ;  /* 0xfffffffc00f08947 */ /* 0x004fea000383ffff */
[----:B------:R-:W-:Y:S05]  /*8380*/  BRA `(.L_x_151) ;  /* 0xffffffa800687947 */ /* 0x000fea000383ffff */
.L_x_45:
[----:B------:R-:W-:-:S07]  /*8390*/  MOV R0, UR4 ;  /* 0x0000000400007c02 */ /* 0x000fce0008000f00 */
.L_x_152:
[----:B-1----:R1:W2:Y:S02]  /*83a0*/  SYNCS.PHASECHK.TRANS64.TRYWAIT P0, [R0+URZ], R3 ;  /* 0x00000003000075a7 */ /* 0x0022a400080011ff */
[----:B--2---:R-:W-:Y:S05]  /*83b0*/  @!P0 NANOSLEEP.SYNCS 0x989680 ;  /* 0x009896800000895d */ /* 0x004fea0003900000 */
[----:B------:R-:W2:Y:S02]  /*83c0*/  @!P0 SYNCS.PHASECHK.TRANS64 P0, [R0+URZ], R3 ;  /* 0x00000003000085a7 */ /* 0x000ea400080010ff */
[----:B--2---:R-:W-:Y:S05]  /*83d0*/  @!P0 BRA `(.L_x_152) ;  /* 0xfffffffc00f08947 */ /* 0x004fea000383ffff */
[----:B------:R-:W-:Y:S05]  /*83e0*/  BRA `(.L_x_153) ;  /* 0xffffffa800747947 */ /* 0x000fea000383ffff */
.L_x_46:
[----:B------:R-:W-:-:S07]  /*83f0*/  MOV R0, UR4 ;  /* 0x0000000400007c02 */ /* 0x000fce0008000f00 */
.L_x_154:
[----:B-1----:R1:W2:Y:S02]  /*8400*/  SYNCS.PHASECHK.TRANS64.TRYWAIT P0, [R0+URZ], R3 ;  /* 0x00000003000075a7 */ /* 0x0022a400080011ff */
[----:B--2---:R-:W-:Y:S05]  /*8410*/  @!P0 NANOSLEEP.SYNCS 0x989680 ;  /* 0x009896800000895d */ /* 0x004fea0003900000 */
[----:B------:R-:W2:Y:S02]  /*8420*/  @!P0 SYNCS.PHASECHK.TRANS64 P0, [R0+URZ], R3 ;  /* 0x00000003000085a7 */ /* 0x000ea400080010ff */
[----:B--2---:R-:W-:Y:S05]  /*8430*/  @!P0 BRA `(.L_x_154) ;  /* 0xfffffffc00f08947 */ /* 0x004fea000383ffff */
[----:B------:R-:W-:Y:S05]  /*8440*/  BRA `(.L_x_155) ;  /* 0xffffffa800807947 */ /* 0x000fea000383ffff */
.L_x_47:
[----:B------:R-:W-:-:S07]  /*8450*/  MOV R0, UR4 ;  /* 0x0000000400007c02 */ /* 0x000fce0008000f00 */
.L_x_156:
[----:B-1----:R1:W2:Y:S02]  /*8460*/  SYNCS.PHASECHK.TRANS64.TRYWAIT P0, [R0+URZ], R3 ;  /* 0x00000003000075a7 */ /* 0x0022a400080011ff */
[----:B--2---:R-:W-:Y:S05]  /*8470*/  @!P0 NANOSLEEP.SYNCS 0x989680 ;  /* 0x009896800000895d */ /* 0x004fea0003900000 */
[----:B------:R-:W2:Y:S02]  /*8480*/  @!P0 SYNCS.PHASECHK.TRANS64 P0, [R0+URZ], R3 ;  /* 0x00000003000085a7 */ /* 0x000ea400080010ff */
[----:B--2---:R-:W-:Y:S05]  /*8490*/  @!P0 BRA `(.L_x_156) ;  /* 0xfffffffc00f08947 */ /* 0x004fea000383ffff */
[----:B------:R-:W-:Y:S05]  /*84a0*/  BRA `(.L_x_157) ;  /* 0xffffffa8008c7947 */ /* 0x000fea000383ffff */
.L_x_48:
[----:B------:R-:W-:-:S07]  /*84b0*/  MOV R0, UR4 ;  /* 0x0000000400007c02 */ /* 0x000fce0008000f00 */
.L_x_158:
[----:B-1----:R1:W2:Y:S02]  /*84c0*/  SYNCS.PHASECHK.TRANS64.TRYWAIT P0, [R0+URZ], R3 ;  /* 0x00000003000075a7 */ /* 0x0022a400080011ff */
[----:B--2---:R-:W-:Y:S05]  /*84d0*/  @!P0 NANOSLEEP.SYNCS 0x989680 ;  /* 0x009896800000895d */ /* 0x004fea0003900000 */
[----:B------:R-:W2:Y:S02]  /*84e0*/  @!P0 SYNCS.PHASECHK.TRANS64 P0, [R0+URZ], R3 ;  /* 0x00000003000085a7 */ /* 0x000ea400080010ff */
[----:B--2---:R-:W-:Y:S05]  /*84f0*/  @!P0 BRA `(.L_x_158) ;  /* 0xfffffffc00f08947 */ /* 0x004fea000383ffff */
[----:B------:R-:W-:Y:S05]  /*8500*/  BRA `(.L_x_159) ;  /* 0xffffffa800987947 */ /* 0x000fea000383ffff */
.L_x_49:
[----:B------:R-:W-:-:S07]  /*8510*/  MOV R0, UR4 ;  /* 0x0000000400007c02 */ /* 0x000fce0008000f00 */
.L_x_160:
[----:B-1----:R1:W2:Y:S02]  /*8520*/  SYNCS.PHASECHK.TRANS64.TRYWAIT P0, [R0+URZ], R3 ;  /* 0x00000003000075a7 */ /* 0x0022a400080011ff */
[----:B--2---:R-:W-:Y:S05]  /*8530*/  @!P0 NANOSLEEP.SYNCS 0x989680 ;  /* 0x009896800000895d */ /* 0x004fea0003900000 */
[----:B------:R-:W2:Y:S02]  /*8540*/  @!P0 SYNCS.PHASECHK.TRANS64 P0, [R0+URZ], R3 ;  /* 0x00000003000085a7 */ /* 0x000ea400080010ff */
[----:B--2---:R-:W-:Y:S05]  /*8550*/  @!P0 BRA `(.L_x_160) ;  /* 0xfffffffc00f08947 */ /* 0x004fea000383ffff */
[----:B------:R-:W-:Y:S05]  /*8560*/  BRA `(.L_x_161) ;  /* 0xffffffa800a47947 */ /* 0x000fea000383ffff */
.L_x_50:
[----:B------:R-:W-:-:S07]  /*8570*/  MOV R0, UR4 ;  /* 0x0000000400007c02 */ /* 0x000fce0008000f00 */
.L_x_162:
[----:B-1----:R1:W2:Y:S02]  /*8580*/  SYNCS.PHASECHK.TRANS64.TRYWAIT P0, [R0+URZ], R3 ;  /* 0x00000003000075a7 */ /* 0x0022a400080011ff */
[----:B--2---:R-:W-:Y:S05]  /*8590*/  @!P0 NANOSLEEP.SYNCS 0x989680 ;  /* 0x009896800000895d */ /* 0x004fea0003900000 */
[----:B------:R-:W2:Y:S02]  /*85a0*/  @!P0 SYNCS.PHASECHK.TRANS64 P0, [R0+URZ], R3 ;  /* 0x00000003000085a7 */ /* 0x000ea400080010ff */
[----:B--2---:R-:W-:Y:S05]  /*85b0*/  @!P0 BRA `(.L_x_162) ;  /* 0xfffffffc00f08947 */ /* 0x004fea000383ffff */
[----:B------:R-:W-:Y:S05]  /*85c0*/  BRA `(.L_x_163) ;  /* 0xffffffa800b07947 */ /* 0x000fea000383ffff */
.L_x_51:
[----:B------:R-:W-:-:S07]  /*85d0*/  MOV R0, UR4 ;  /* 0x0000000400007c02 */ /* 0x000fce0008000f00 */
.L_x_164:
[----:B-1----:R1:W2:Y:S02]  /*85e0*/  SYNCS.PHASECHK.TRANS64.TRYWAIT P0, [R0+URZ], R3 ;  /* 0x00000003000075a7 */ /* 0x0022a400080011ff */
[----:B--2---:R-:W-:Y:S05]  /*85f0*/  @!P0 NANOSLEEP.SYNCS 0x989680 ;  /* 0x009896800000895d */ /* 0x004fea0003900000 */
[----:B------:R-:W2:Y:S02]  /*8600*/  @!P0 SYNCS.PHASECHK.TRANS64 P0, [R0+URZ], R3 ;  /* 0x00000003000085a7 */ /* 0x000ea400080010ff */
[----:B--2---:R-:W-:Y:S05]  /*8610*/  @!P0 BRA `(.L_x_164) ;  /* 0xfffffffc00f08947 */ /* 0x004fea000383ffff */
[----:B------:R-:W-:Y:S05]  /*8620*/  BRA `(.L_x_165) ;  /* 0xffffffa800bc7947 */ /* 0x000fea000383ffff */
.L_x_52:
[----:B------:R-:W-:-:S07]  /*8630*/  MOV R0, UR4 ;  /* 0x0000000400007c02 */ /* 0x000fce0008000f00 */
.L_x_166:
[----:B-1----:R1:W2:Y:S02]  /*8640*/  SYNCS.PHASECHK.TRANS64.TRYWAIT P0, [R0+URZ], R3 ;  /* 0x00000003000075a7 */ /* 0x0022a400080011ff */
[----:B--2---:R-:W-:Y:S05]  /*8650*/  @!P0 NANOSLEEP.SYNCS 0x989680 ;  /* 0x009896800000895d */ /* 0x004fea0003900000 */
[----:B------:R-:W2:Y:S02]  /*8660*/  @!P0 SYNCS.PHASECHK.TRANS64 P0, [R0+URZ], R3 ;  /* 0x00000003000085a7 */ /* 0x000ea400080010ff */
[----:B--2---:R-:W-:Y:S05]  /*8670*/  @!P0 BRA `(.L_x_166) ;  /* 0xfffffffc00f08947 */ /* 0x004fea000383ffff */
[----:B------:R-:W-:Y:S05]  /*8680*/  BRA `(.L_x_167) ;  /* 0xffffffa800c87947 */ /* 0x000fea000383ffff */
.L_x_53:
[----:B------:R-:W-:-:S07]  /*8690*/  MOV R0, UR4 ;  /* 0x0000000400007c02 */ /* 0x000fce0008000f00 */
.L_x_168:
[----:B-1----:R1:W2:Y:S02]  /*86a0*/  SYNCS.PHASECHK.TRANS64.TRYWAIT P0, [R0+URZ], R3 ;  /* 0x00000003000075a7 */ /* 0x0022a400080011ff */
[----:B--2---:R-:W-:Y:S05]  /*86b0*/  @!P0 NANOSLEEP.SYNCS 0x989680 ;  /* 0x009896800000895d */ /* 0x004fea0003900000 */
[----:B------:R-:W2:Y:S02]  /*86c0*/  @!P0 SYNCS.PHASECHK.TRANS64 P0, [R0+URZ], R3 ;  /* 0x00000003000085a7 */ /* 0x000ea400080010ff */
[----:B--2---:R-:W-:Y:S05]  /*86d0*/  @!P0 BRA `(.L_x_168) ;  /* 0xfffffffc00f08947 */ /* 0x004fea000383ffff */
[----:B------:R-:W-:Y:S05]  /*86e0*/  BRA `(.L_x_169) ;  /* 0xffffffa800d47947 */ /* 0x000fea000383ffff */
.L_x_54:
[----:B------:R-:W-:-:S07]  /*86f0*/  MOV R0, UR4 ;  /* 0x0000000400007c02 */ /* 0x000fce0008000f00 */
.L_x_170:
[----:B-1----:R1:W2:Y:S02]  /*8700*/  SYNCS.PHASECHK.TRANS64.TRYWAIT P0, [R0+URZ], R3 ;  /* 0x00000003000075a7 */ /* 0x0022a400080011ff */
[----:B--2---:R-:W-:Y:S05]  /*8710*/  @!P0 NANOSLEEP.SYNCS 0x989680 ;  /* 0x009896800000895d */ /* 0x004fea0003900000 */
[----:B------:R-:W2:Y:S02]  /*8720*/  @!P0 SYNCS.PHASECHK.TRANS64 P0, [R0+URZ], R3 ;  /* 0x00000003000085a7 */ /* 0x000ea400080010ff */
[----:B--2---:R-:W-:Y:S05]  /*8730*/  @!P0 BRA `(.L_x_170) ;  /* 0xfffffffc00f08947 */ /* 0x004fea000383ffff */
[----:B------:R-:W-:Y:S05]  /*8740*/  BRA `(.L_x_171) ;  /* 0xffffffa800e07947 */ /* 0x000fea000383ffff */
.L_x_55:
[----:B------:R-:W-:-:S07]  /*8750*/  MOV R0, UR4 ;  /* 0x0000000400007c02 */ /* 0x000fce0008000f00 */
.L_x_172:
[----:B-1----:R1:W2:Y:S02]  /*8760*/  SYNCS.PHASECHK.TRANS64.TRYWAIT P0, [R0+URZ], R3 ;  /* 0x00000003000075a7 */ /* 0x0022a400080011ff */
[----:B--2---:R-:W-:Y:S05]  /*8770*/  @!P0 NANOSLEEP.SYNCS 0x989680 ;  /* 0x009896800000895d */ /* 0x004fea0003900000 */
[----:B------:R-:W2:Y:S02]  /*8780*/  @!P0 SYNCS.PHASECHK.TRANS64 P0, [R0+URZ], R3 ;  /* 0x00000003000085a7 */ /* 0x000ea400080010ff */
[----:B--2---:R-:W-:Y:S05]  /*8790*/  @!P0 BRA `(.L_x_172) ;  /* 0xfffffffc00f08947 */ /* 0x004fea000383ffff */
[----:B------:R-:W-:Y:S05]  /*87a0*/  BRA `(.L_x_173) ;  /* 0xffffffa800ec7947 */ /* 0x000fea000383ffff */
.L_x_56:
[----:B------:R-:W-:-:S07]  /*87b0*/  MOV R0, UR4 ;  /* 0x0000000400007c02 */ /* 0x000fce0008000f00 */
.L_x_174:
[----:B-1----:R1:W2:Y:S02]  /*87c0*/  SYNCS.PHASECHK.TRANS64.TRYWAIT P0, [R0+URZ], R3 ;  /* 0x00000003000075a7 */ /* 0x0022a400080011ff */
[----:B--2---:R-:W-:Y:S05]  /*87d0*/  @!P0 NANOSLEEP.SYNCS 0x989680 ;  /* 0x009896800000895d */ /* 0x004fea0003900000 */
[----:B------:R-:W2:Y:S02]  /*87e0*/  @!P0 SYNCS.PHASECHK.TRANS64 P0, [R0+URZ], R3 ;  /* 0x00000003000085a7 */ /* 0x000ea400080010ff */
[----:B--2---:R-:W-:Y:S05]  /*87f0*/  @!P0 BRA `(.L_x_174) ;  /* 0xfffffffc00f08947 */ /* 0x004fea000383ffff */
[----:B------:R-:W-:Y:S05]  /*8800*/  BRA `(.L_x_175) ;  /* 0xffffffa800f87947 */ /* 0x000fea000383ffff */
.L_x_57:
[----:B------:R-:W-:-:S07]  /*8810*/  MOV R0, UR4 ;  /* 0x0000000400007c02 */ /* 0x000fce0008000f00 */
.L_x_176:
[----:B-1----:R1:W2:Y:S02]  /*8820*/  SYNCS.PHASECHK.TRANS64.TRYWAIT P0, [R0+URZ], R3 ;  /* 0x00000003000075a7 */ /* 0x0022a400080011ff */
[----:B--2---:R-:W-:Y:S05]  /*8830*/  @!P0 NANOSLEEP.SYNCS 0x989680 ;  /* 0x009896800000895d */ /* 0x004fea0003900000 */
[----:B------:R-:W2:Y:S02]  /*8840*/  @!P0 SYNCS.PHASECHK.TRANS64 P0, [R0+URZ], R3 ;  /* 0x00000003000085a7 */ /* 0x000ea400080010ff */
[----:B--2---:R-:W-:Y:S05]  /*8850*/  @!P0 BRA `(.L_x_176) ;  /* 0xfffffffc00f08947 */ /* 0x004fea000383ffff */
[----:B------:R-:W-:Y:S05]  /*8860*/  BRA `(.L_x_177) ;  /* 0xffffffac00047947 */ /* 0x000fea000383ffff */
.L_x_58:
[----:B------:R-:W-:-:S07]  /*8870*/  MOV R0, UR4 ;  /* 0x0000000400007c02 */ /* 0x000fce0008000f00 */
.L_x_178:
[----:B-1----:R1:W2:Y:S02]  /*8880*/  SYNCS.PHASECHK.TRANS64.TRYWAIT P0, [R0+URZ], R3 ;  /* 0x00000003000075a7 */ /* 0x0022a400080011ff */
[----:B--2---:R-:W-:Y:S05]  /*8890*/  @!P0 NANOSLEEP.SYNCS 0x989680 ;  /* 0x009896800000895d */ /* 0x004fea0003900000 */
[----:B------:R-:W2:Y:S02]  /*88a0*/  @!P0 SYNCS.PHASECHK.TRANS64 P0, [R0+URZ], R3 ;  /* 0x00000003000085a7 */ /* 0x000ea400080010ff */
[----:B--2---:R-:W-:Y:S05]  /*88b0*/  @!P0 BRA `(.L_x_178) ;  /* 0xfffffffc00f08947 */ /* 0x004fea000383ffff */
[----:B------:R-:W-:Y:S05]  /*88c0*/  BRA `(.L_x_179) ;  /* 0xffffffac00107947 */ /* 0x000fea000383ffff */
.L_x_59:
[----:B------:R-:W-:-:S07]  /*88d0*/  MOV R0, UR4 ;  /* 0x0000000400007c02 */ /* 0x000fce0008000f00 */
.L_x_180:
[----:B-1----:R1:W2:Y:S02]  /*88e0*/  SYNCS.PHASECHK.TRANS64.TRYWAIT P0, [R0+URZ], R3 ;  /* 0x00000003000075a7 */ /* 0x0022a400080011ff */
[----:B--2---:R-:W-:Y:S05]  /*88f0*/  @!P0 NANOSLEEP.SYNCS 0x989680 ;  /* 0x009896800000895d */ /* 0x004fea0003900000 */
[----:B------:R-:W2:Y:S02]  /*8900*/  @!P0 SYNCS.PHASECHK.TRANS64 P0, [R0+URZ], R3 ;  /* 0x00000003000085a7 */ /* 0x000ea400080010ff */
[----:B--2---:R-:W-:Y:S05]  /*8910*/  @!P0 BRA `(.L_x_180) ;  /* 0xfffffffc00f08947 */ /* 0x004fea000383ffff */
[----:B------:R-:W-:Y:S05]  /*8920*/  BRA `(.L_x_181) ;  /* 0xffffffac001c7947 */ /* 0x000fea000383ffff */
.L_x_60:
[----:B------:R-:W-:-:S07]  /*8930*/  MOV R0, UR4 ;  /* 0x0000000400007c02 */ /* 0x000fce0008000f00 */
.L_x_182:
[----:B-1----:R1:W2:Y:S02]  /*8940*/  SYNCS.PHASECHK.TRANS64.TRYWAIT P0, [R0+URZ], R3 ;  /* 0x00000003000075a7 */ /* 0x0022a400080011ff */
[----:B--2---:R-:W-:Y:S05]  /*8950*/  @!P0 NANOSLEEP.SYNCS 0x989680 ;  /* 0x009896800000895d */ /* 0x004fea0003900000 */
[----:B------:R-:W2:Y:S02]  /*8960*/  @!P0 SYNCS.PHASECHK.TRANS64 P0, [R0+URZ], R3 ;  /* 0x00000003000085a7 */ /* 0x000ea400080010ff */
[----:B--2---:R-:W-:Y:S05]  /*8970*/  @!P0 BRA `(.L_x_182) ;  /* 0xfffffffc00f08947 */ /* 0x004fea000383ffff */
[----:B------:R-:W-:Y:S05]  /*8980*/  BRA `(.L_x_183) ;  /* 0xffffffac00287947 */ /* 0x000fea000383ffff */
.L_x_61:
[----:B------:R-:W-:-:S07]  /*8990*/  MOV R0, UR4 ;  /* 0x0000000400007c02 */ /* 0x000fce0008000f00 */
.L_x_184:
[----:B-1----:R1:W2:Y:S02]  /*89a0*/  SYNCS.PHASECHK.TRANS64.TRYWAIT P0, [R0+URZ], R3 ;  /* 0x00000003000075a7 */ /* 0x0022a400080011ff */
[----:B--2---:R-:W-:Y:S05]  /*89b0*/  @!P0 NANOSLEEP.SYNCS 0x989680 ;  /* 0x009896800000895d */ /* 0x004fea0003900000 */
[----:B------:R-:W2:Y:S02]  /*89c0*/  @!P0 SYNCS.PHASECHK.TRANS64 P0, [R0+URZ], R3 ;  /* 0x00000003000085a7 */ /* 0x000ea400080010ff */
[----:B--2---:R-:W-:Y:S05]  /*89d0*/  @!P0 BRA `(.L_x_184) ;  /* 0xfffffffc00f08947 */ /* 0x004fea000383ffff */
[----:B------:R-:W-:Y:S05]  /*89e0*/  BRA `(.L_x_185) ;  /* 0xffffffac00347947 */ /* 0x000fea000383ffff */
.L_x_62:
[----:B------:R-:W-:-:S07]  /*89f0*/  MOV R0, UR4 ;  /* 0x0000000400007c02 */ /* 0x000fce0008000f00 */
.L_x_186:
[----:B-1----:R1:W2:Y:S02]  /*8a00*/  SYNCS.PHASECHK.TRANS64.TRYWAIT P0, [R0+URZ], R3 ;  /* 0x00000003000075a7 */ /* 0x0022a400080011ff */
[----:B--2---:R-:W-:Y:S05]  /*8a10*/  @!P0 NANOSLEEP.SYNCS 0x989680 ;  /* 0x009896800000895d */ /* 0x004fea0003900000 */
[----:B------:R-:W2:Y:S02]  /*8a20*/  @!P0 SYNCS.PHASECHK.TRANS64 P0, [R0+URZ], R3 ;  /* 0x00000003000085a7 */ /* 0x000ea400080010ff */
[----:B--2---:R-:W-:Y:S05]  /*8a30*/  @!P0 BRA `(.L_x_186) ;  /* 0xfffffffc00f08947 */ /* 0x004fea000383ffff */
[----:B------:R-:W-:Y:S05]  /*8a40*/  BRA `(.L_x_187) ;  /* 0xffffffac00407947 */ /* 0x000fea000383ffff */
.L_x_63:
[----:B------:R-:W-:-:S07]  /*8a50*/  MOV R0, UR4 ;  /* 0x0000000400007c02 */ /* 0x000fce0008000f00 */
.L_x_188:
[----:B-1----:R1:W2:Y:S02]  /*8a60*/  SYNCS.PHASECHK.TRANS64.TRYWAIT P0, [R0+URZ], R3 ;  /* 0x00000003000075a7 */ /* 0x0022a400080011ff */
[----:B--2---:R-:W-:Y:S05]  /*8a70*/  @!P0 NANOSLEEP.SYNCS 0x989680 ;  /* 0x009896800000895d */ /* 0x004fea0003900000 */
[----:B------:R-:W2:Y:S02]  /*8a80*/  @!P0 SYNCS.PHASECHK.TRANS64 P0, [R0+URZ], R3 ;  /* 0x00000003000085a7 */ /* 0x000ea400080010ff */
[----:B--2---:R-:W-:Y:S05]  /*8a90*/  @!P0 BRA `(.L_x_188) ;  /* 0xfffffffc00f08947 */ /* 0x004fea000383ffff */
[----:B------:R-:W-:Y:S05]  /*8aa0*/  BRA `(.L_x_189) ;  /* 0xffffffac004c7947 */ /* 0x000fea000383ffff */
.L_x_64:
[----:B------:R-:W-:-:S07]  /*8ab0*/  MOV R0, UR4 ;  /* 0x0000000400007c02 */ /* 0x000fce0008000f00 */
.L_x_190:
[----:B-1----:R1:W2:Y:S02]  /*8ac0*/  SYNCS.PHASECHK.TRANS64.TRYWAIT P0, [R0+URZ], R3 ;  /* 0x00000003000075a7 */ /* 0x0022a400080011ff */
[----:B--2---:R-:W-:Y:S05]  /*8ad0*/  @!P0 NANOSLEEP.SYNCS 0x989680 ;  /* 0x009896800000895d */ /* 0x004fea0003900000 */
[----:B------:R-:W2:Y:S02]  /*8ae0*/  @!P0 SYNCS.PHASECHK.TRANS64 P0, [R0+URZ], R3 ;  /* 0x00000003000085a7 */ /* 0x000ea400080010ff */
[----:B--2---:R-:W-:Y:S05]  /*8af0*/  @!P0 BRA `(.L_x_190) ;  /* 0xfffffffc00f08947 */ /* 0x004fea000383ffff */
[----:B------:R-:W-:Y:S05]  /*8b00*/  BRA `(.L_x_191) ;  /* 0xffffffac00587947 */ /* 0x000fea000383ffff */
.L_x_65:
[----:B------:R-:W-:-:S07]  /*8b10*/  MOV R0, UR4 ;  /* 0x0000000400007c02 */ /* 0x000fce0008000f00 */
.L_x_192:
[----:B-1----:R1:W2:Y:S02]  /*8b20*/  SYNCS.PHASECHK.TRANS64.TRYWAIT P0, [R0+URZ], R3 ;  /* 0x00000003000075a7 */ /* 0x0022a400080011ff */
[----:B--2---:R-:W-:Y:S05]  /*8b30*/  @!P0 NANOSLEEP.SYNCS 0x989680 ;  /* 0x009896800000895d */ /* 0x004fea0003900000 */
[----:B------:R-:W2:Y:S02]  /*8b40*/  @!P0 SYNCS.PHASECHK.TRANS64 P0, [R0+URZ], R3 ;  /* 0x00000003000085a7 */ /* 0x000ea400080010ff */
[----:B--2---:R-:W-:Y:S05]  /*8b50*/  @!P0 BRA `(.L_x_192) ;  /* 0xfffffffc00f08947 */ /* 0x004fea000383ffff */
[----:B------:R-:W-:Y:S05]  /*8b60*/  BRA `(.L_x_193) ;  /* 0xffffffac00647947 */ /* 0x000fea000383ffff */
.L_x_66:
[----:B------:R-:W-:-:S07]  /*8b70*/  MOV R0, UR4 ;  /* 0x0000000400007c02 */ /* 0x000fce0008000f00 */
.L_x_194:
[----:B-1----:R1:W2:Y:S02]  /*8b80*/  SYNCS.PHASECHK.TRANS64.TRYWAIT P0, [R0+URZ], R3 ;  /* 0x00000003000075a7 */ /* 0x0022a400080011ff */
[----:B--2---:R-:W-:Y:S05]  /*8b90*/  @!P0 NANOSLEEP.SYNCS 0x989680 ;  /* 0x009896800000895d */ /* 0x004fea0003900000 */
[----:B------:R-:W2:Y:S02]  /*8ba0*/  @!P0 SYNCS.PHASECHK.TRANS64 P0, [R0+URZ], R3 ;  /* 0x00000003000085a7 */ /* 0x000ea400080010ff */
[----:B--2---:R-:W-:Y:S05]  /*8bb0*/  @!P0 BRA `(.L_x_194) ;  /* 0xfffffffc00f08947 */ /* 0x004fea000383ffff */
[----:B------:R-:W-:Y:S05]  /*8bc0*/  BRA `(.L_x_195) ;  /* 0xffffffac00707947 */ /* 0x000fea000383ffff */
.L_x_67:
[----:B------:R-:W-:-:S07]  /*8bd0*/  MOV R0, UR4 ;  /* 0x0000000400007c02 */ /* 0x000fce0008000f00 */
.L_x_196:
[----:B-1----:R1:W2:Y:S02]  /*8be0*/  SYNCS.PHASECHK.TRANS64.TRYWAIT P0, [R0+URZ], R3 ;  /* 0x00000003000075a7 */ /* 0x0022a400080011ff */
[----:B--2---:R-:W-:Y:S05]  /*8bf0*/  @!P0 NANOSLEEP.SYNCS 0x989680 ;  /* 0x009896800000895d */ /* 0x004fea0003900000 */
[----:B------:R-:W2:Y:S02]  /*8c00*/  @!P0 SYNCS.PHASECHK.TRANS64 P0, [R0+URZ], R3 ;  /* 0x00000003000085a7 */ /* 0x000ea400080010ff */
[----:B--2---:R-:W-:Y:S05]  /*8c10*/  @!P0 BRA `(.L_x_196) ;  /* 0xfffffffc00f08947 */ /* 0x004fea000383ffff */
[----:B------:R-:W-:Y:S05]  /*8c20*/  BRA `(.L_x_197) ;  /* 0xffffffac007c7947 */ /* 0x000fea000383ffff */
.L_x_68:
[----:B------:R-:W-:-:S07]  /*8c30*/  MOV R0, UR4 ;  /* 0x0000000400007c02 */ /* 0x000fce0008000f00 */
.L_x_198:
[----:B-1----:R1:W2:Y:S02]  /*8c40*/  SYNCS.PHASECHK.TRANS64.TRYWAIT P0, [R0+URZ], R3 ;  /* 0x00000003000075a7 */ /* 0x0022a400080011ff */
[----:B--2---:R-:W-:Y:S05]  /*8c50*/  @!P0 NANOSLEEP.SYNCS 0x989680 ;  /* 0x009896800000895d */ /* 0x004fea0003900000 */
[----:B------:R-:W2:Y:S02]  /*8c60*/  @!P0 SYNCS.PHASECHK.TRANS64 P0, [R0+URZ], R3 ;  /* 0x00000003000085a7 */ /* 0x000ea400080010ff */
[----:B--2---:R-:W-:Y:S05]  /*8c70*/  @!P0 BRA `(.L_x_198) ;  /* 0xfffffffc00f08947 */ /* 0x004fea000383ffff */
[----:B------:R-:W-:Y:S05]  /*8c80*/  BRA `(.L_x_199) ;  /* 0xffffffac00887947 */ /* 0x000fea000383ffff */
.L_x_69:
[----:B------:R-:W-:-:S07]  /*8c90*/  MOV R0, UR4 ;  /* 0x0000000400007c02 */ /* 0x000fce0008000f00 */
.L_x_200:
[----:B-1----:R1:W2:Y:S02]  /*8ca0*/  SYNCS.PHASECHK.TRANS64.TRYWAIT P0, [R0+URZ], R3 ;  /* 0x00000003000075a7 */ /* 0x0022a400080011ff */
[----:B--2---:R-:W-:Y:S05]  /*8cb0*/  @!P0 NANOSLEEP.SYNCS 0x989680 ;  /* 0x009896800000895d */ /* 0x004fea0003900000 */
[----:B------:R-:W2:Y:S02]  /*8cc0*/  @!P0 SYNCS.PHASECHK.TRANS64 P0, [R0+URZ], R3 ;  /* 0x00000003000085a7 */ /* 0x000ea400080010ff */
[----:B--2---:R-:W-:Y:S05]  /*8cd0*/  @!P0 BRA `(.L_x_200) ;  /* 0xfffffffc00f08947 */ /* 0x004fea000383ffff */
[----:B------:R-:W-:Y:S05]  /*8ce0*/  BRA `(.L_x_201) ;  /* 0xffffffac00947947 */ /* 0x000fea000383ffff */
.L_x_70:
[----:B------:R-:W-:-:S07]  /*8cf0*/  MOV R0, UR4 ;  /* 0x0000000400007c02 */ /* 0x000fce0008000f00 */
.L_x_202:
[----:B-1----:R1:W2:Y:S02]  /*8d00*/  SYNCS.PHASECHK.TRANS64.TRYWAIT P0, [R0+URZ], R3 ;  /* 0x00000003000075a7 */ /* 0x0022a400080011ff */
[----:B--2---:R-:W-:Y:S05]  /*8d10*/  @!P0 NANOSLEEP.SYNCS 0x989680 ;  /* 0x009896800000895d */ /* 0x004fea0003900000 */
[----:B------:R-:W2:Y:S02]  /*8d20*/  @!P0 SYNCS.PHASECHK.TRANS64 P0, [R0+URZ], R3 ;  /* 0x00000003000085a7 */ /* 0x000ea400080010ff */
[----:B--2---:R-:W-:Y:S05]  /*8d30*/  @!P0 BRA `(.L_x_202) ;  /* 0xfffffffc00f08947 */ /* 0x004fea000383ffff */
[----:B------:R-:W-:Y:S05]  /*8d40*/  BRA `(.L_x_203) ;  /* 0xffffffac00a07947 */ /* 0x000fea000383ffff */
.L_x_71:
[----:B------:R-:W-:-:S07]  /*8d50*/  MOV R0, UR4 ;  /* 0x0000000400007c02 */ /* 0x000fce0008000f00 */
.L_x_204:
[----:B-1----:R1:W2:Y:S02]  /*8d60*/  SYNCS.PHASECHK.TRANS64.TRYWAIT P0, [R0+URZ], R3 ;  /* 0x00000003000075a7 */ /* 0x0022a400080011ff */
[----:B--2---:R-:W-:Y:S05]  /*8d70*/  @!P0 NANOSLEEP.SYNCS 0x989680 ;  /* 0x009896800000895d */ /* 0x004fea0003900000 */
[----:B------:R-:W2:Y:S02]  /*8d80*/  @!P0 SYNCS.PHASECHK.TRANS64 P0, [R0+URZ], R3 ;  /* 0x00000003000085a7 */ /* 0x000ea400080010ff */
[----:B--2---:R-:W-:Y:S05]  /*8d90*/  @!P0 BRA `(.L_x_204) ;  /* 0xfffffffc00f08947 */ /* 0x004fea000383ffff */
[----:B------:R-:W-:Y:S05]  /*8da0*/  BRA `(.L_x_205) ;  /* 0xffffffac00ac7947 */ /* 0x000fea000383ffff */
.L_x_72:
[----:B------:R-:W-:-:S07]  /*8db0*/  MOV R0, UR4 ;  /* 0x0000000400007c02 */ /* 0x000fce0008000f00 */
.L_x_206:
[----:B-1----:R1:W2:Y:S02]  /*8dc0*/  SYNCS.PHASECHK.TRANS64.TRYWAIT P0, [R0+URZ], R3 ;  /* 0x00000003000075a7 */ /* 0x0022a400080011ff */
[----:B--2---:R-:W-:Y:S05]  /*8dd0*/  @!P0 NANOSLEEP.SYNCS 0x989680 ;  /* 0x009896800000895d */ /* 0x004fea0003900000 */
[----:B------:R-:W2:Y:S02]  /*8de0*/  @!P0 SYNCS.PHASECHK.TRANS64 P0, [R0+URZ], R3 ;  /* 0x00000003000085a7 */ /* 0x000ea400080010ff */
[----:B--2---:R-:W-:Y:S05]  /*8df0*/  @!P0 BRA `(.L_x_206) ;  /* 0xfffffffc00f08947 */ /* 0x004fea000383ffff */
[----:B------:R-:W-:Y:S05]  /*8e00*/  BRA `(.L_x_207) ;  /* 0xffffffac00b87947 */ /* 0x000fea000383ffff */
.L_x_73:
[----:B------:R-:W-:-:S07]  /*8e10*/  MOV R0, UR4 ;  /* 0x0000000400007c02 */ /* 0x000fce0008000f00 */
.L_x_208:
[----:B-1----:R1:W2:Y:S02]  /*8e20*/  SYNCS.PHASECHK.TRANS64.TRYWAIT P0, [R0+URZ], R3 ;  /* 0x00000003000075a7 */ /* 0x0022a400080011ff */
[----:B--2---:R-:W-:Y:S05]  /*8e30*/  @!P0 NANOSLEEP.SYNCS 0x989680 ;  /* 0x009896800000895d */ /* 0x004fea0003900000 */
[----:B------:R-:W2:Y:S02]  /*8e40*/  @!P0 SYNCS.PHASECHK.TRANS64 P0, [R0+URZ], R3 ;  /* 0x00000003000085a7 */ /* 0x000ea400080010ff */
[----:B--2---:R-:W-:Y:S05]  /*8e50*/  @!P0 BRA `(.L_x_208) ;  /* 0xfffffffc00f08947 */ /* 0x004fea000383ffff */
[----:B------:R-:W-:Y:S05]  /*8e60*/  BRA `(.L_x_209) ;  /* 0xffffffac00c47947 */ /* 0x000fea000383ffff */
.L_x_74:
[----:B------:R-:W-:-:S07]  /*8e70*/  MOV R0, UR4 ;  /* 0x0000000400007c02 */ /* 0x000fce0008000f00 */
.L_x_210:
[----:B-1----:R1:W2:Y:S02]  /*8e80*/  SYNCS.PHASECHK.TRANS64.TRYWAIT P0, [R0+URZ], R3 ;  /* 0x00000003000075a7 */ /* 0x0022a400080011ff */
[----:B--2---:R-:W-:Y:S05]  /*8e90*/  @!P0 NANOSLEEP.SYNCS 0x989680 ;  /* 0x009896800000895d */ /* 0x004fea0003900000 */
[----:B------:R-:W2:Y:S02]  /*8ea0*/  @!P0 SYNCS.PHASECHK.TRANS64 P0, [R0+URZ], R3 ;  /* 0x00000003000085a7 */ /* 0x000ea400080010ff */
[----:B--2---:R-:W-:Y:S05]  /*8eb0*/  @!P0 BRA `(.L_x_210) ;  /* 0xfffffffc00f08947 */ /* 0x004fea000383ffff */
[----:B------:R-:W-:Y:S05]  /*8ec0*/  BRA `(.L_x_211) ;  /* 0xffffffac00d07947 */ /* 0x000fea000383ffff */
.L_x_75:
[----:B------:R-:W-:-:S07]  /*8ed0*/  MOV R0, UR4 ;  /* 0x0000000400007c02 */ /* 0x000fce0008000f00 */
.L_x_212:
[----:B-1----:R1:W2:Y:S02]  /*8ee0*/  SYNCS.PHASECHK.TRANS64.TRYWAIT P0, [R0+URZ], R3 ;  /* 0x00000003000075a7 */ /* 0x0022a400080011ff */
[----:B--2---:R-:W-:Y:S05]  /*8ef0*/  @!P0 NANOSLEEP.SYNCS 0x989680 ;  /* 0x009896800000895d */ /* 0x004fea0003900000 */
[----:B------:R-:W2:Y:S02]  /*8f00*/  @!P0 SYNCS.PHASECHK.TRANS64 P0, [R0+URZ], R3 ;  /* 0x00000003000085a7 */ /* 0x000ea400080010ff */
[----:B--2---:R-:W-:Y:S05]  /*8f10*/  @!P0 BRA `(.L_x_212) ;  /* 0xfffffffc00f08947 */ /* 0x004fea000383ffff */
[----:B------:R-:W-:Y:S05]  /*8f20*/  BRA `(.L_x_213) ;  /* 0xffffffac00dc7947 */ /* 0x000fea000383ffff */
.L_x_76:
[----:B------:R-:W-:-:S07]  /*8f30*/  MOV R0, UR4 ;  /* 0x0000000400007c02 */ /* 0x000fce0008000f00 */
.L_x_214:
[----:B-1----:R1:W2:Y:S02]  /*8f40*/  SYNCS.PHASECHK.TRANS64.TRYWAIT P0, [R0+URZ], R3 ;  /* 0x00000003000075a7 */ /* 0x0022a400080011ff */
[----:B--2---:R-:W-:Y:S05]  /*8f50*/  @!P0 NANOSLEEP.SYNCS 0x989680 ;  /* 0x009896800000895d */ /* 0x004fea0003900000 */
[----:B------:R-:W2:Y:S02]  /*8f60*/  @!P0 SYNCS.PHASECHK.TRANS64 P0, [R0+URZ], R3 ;  /* 0x00000003000085a7 */ /* 0x000ea400080010ff */
[----:B--2---:R-:W-:Y:S05]  /*8f70*/  @!P0 BRA `(.L_x_214) ;  /* 0xfffffffc00f08947 */ /* 0x004fea000383ffff */
[----:B------:R-:W-:Y:S05]  /*8f80*/  BRA `(.L_x_215) ;  /* 0xffffffac00e87947 */ /* 0x000fea000383ffff */
.L_x_77:
[----:B------:R-:W-:-:S07]  /*8f90*/  MOV R0, UR4 ;  /* 0x0000000400007c02 */ /* 0x000fce0008000f00 */
.L_x_216:
[----:B-1----:R1:W2:Y:S02]  /*8fa0*/  SYNCS.PHASECHK.TRANS64.TRYWAIT P0, [R0+URZ], R3 ;  /* 0x00000003000075a7 */ /* 0x0022a400080011ff */
[----:B--2---:R-:W-:Y:S05]  /*8fb0*/  @!P0 NANOSLEEP.SYNCS 0x989680 ;  /* 0x009896800000895d */ /* 0x004fea0003900000 */
[----:B------:R-:W2:Y:S02]  /*8fc0*/  @!P0 SYNCS.PHASECHK.TRANS64 P0, [R0+URZ], R3 ;  /* 0x00000003000085a7 */ /* 0x000ea400080010ff */
[----:B--2---:R-:W-:Y:S05]  /*8fd0*/  @!P0 BRA `(.L_x_216) ;  /* 0xfffffffc00f08947 */ /* 0x004fea000383ffff */
[----:B------:R-:W-:Y:S05]  /*8fe0*/  BRA `(.L_x_217) ;  /* 0xffffffac00f47947 */ /* 0x000fea000383ffff */
.L_x_78:
[----:B------:R-:W-:-:S07]  /*8ff0*/  MOV R0, UR4 ;  /* 0x0000000400007c02 */ /* 0x000fce0008000f00 */
.L_x_218:
[----:B-1----:R1:W2:Y:S02]  /*9000*/  SYNCS.PHASECHK.TRANS64.TRYWAIT P0, [R0+URZ], R3 ;  /* 0x00000003000075a7 */ /* 0x0022a400080011ff */
[----:B--2---:R-:W-:Y:S05]  /*9010*/  @!P0 NANOSLEEP.SYNCS 0x989680 ;  /* 0x009896800000895d */ /* 0x004fea0003900000 */
[----:B------:R-:W2:Y:S02]  /*9020*/  @!P0 SYNCS.PHASECHK.TRANS64 P0, [R0+URZ], R3 ;  /* 0x00000003000085a7 */ /* 0x000ea400080010ff */
[----:B--2---:R-:W-:Y:S05]  /*9030*/  @!P0 BRA `(.L_x_218) ;  /* 0xfffffffc00f08947 */ /* 0x004fea000383ffff */
[----:B------:R-:W-:Y:S05]  /*9040*/  BRA `(.L_x_219) ;  /* 0xffffffb000007947 */ /* 0x000fea000383ffff */
.L_x_81:
[----:B--2---:R2:W3:Y:S02]  /*9050*/  SYNCS.PHASECHK.TRANS64.TRYWAIT P0, [R2+URZ+0x2c0], R4 ;  /* 0x0002c004020075a7 */ /* 0x0044e400080011ff */
[----:B---3--:R-:W-:Y:S05]  /*9060*/  @!P0 NANOSLEEP.SYNCS 0x989680 ;  /* 0x009896800000895d */ /* 0x008fea0003900000 */
[----:B------:R-:W3:Y:S02]  /*9070*/  @!P0 SYNCS.PHASECHK.TRANS64 P0, [R2+URZ+0x2c0], R4 ;  /* 0x0002c004020085a7 */ /* 0x000ee400080010ff */
[----:B---3--:R-:W-:Y:S05]  /*9080*/  @!P0 BRA `(.L_x_81) ;  /* 0xfffffffc00f08947 */ /* 0x008fea000383ffff */
[----:B------:R-:W-:Y:S05]  /*9090*/  BRA `(.L_x_220) ;  /* 0xffffffb0005c7947 */ /* 0x000fea000383ffff */
.L_x_82:
[----:B------:R-:W-:-:S07]  /*90a0*/  MOV R2, UR5 ;  /* 0x0000000500027c02 */ /* 0x000fce0008000f00 */
.L_x_221:
[----:B--2---:R2:W3:Y:S02]  /*90b0*/  SYNCS.PHASECHK.TRANS64.TRYWAIT P0, [R2+URZ+0x270], R5 ;  /* 0x00027005020075a7 */ /* 0x0044e400080011ff */
[----:B---3--:R-:W-:Y:S05]  /*90c0*/  @!P0 NANOSLEEP.SYNCS 0x989680 ;  /* 0x009896800000895d */ /* 0x008fea0003900000 */
[----:B------:R-:W3:Y:S02]  /*90d0*/  @!P0 SYNCS.PHASECHK.TRANS64 P0, [R2+URZ+0x270], R5 ;  /* 0x00027005020085a7 */ /* 0x000ee400080010ff */
[----:B---3--:R-:W-:Y:S05]  /*90e0*/  @!P0 BRA `(.L_x_221) ;  /* 0xfffffffc00f08947 */ /* 0x008fea000383ffff */
[----:B------:R-:W-:Y:S05]  /*90f0*/  BRA `(.L_x_222) ;  /* 0xffffffb0006c7947 */ /* 0x000fea000383ffff */
.L_x_83:
[----:B--2---:R2:W3:Y:S02]  /*9100*/  SYNCS.PHASECHK.TRANS64.TRYWAIT P1, [R2+URZ+0x260], R4 ;  /* 0x00026004020075a7 */ /* 0x0044e400080211ff */
[----:B---3--:R-:W-:Y:S05]  /*9110*/  @!P1 NANOSLEEP.SYNCS 0x989680 ;  /* 0x009896800000995d */ /* 0x008fea0003900000 */
[----:B------:R-:W3:Y:S02]  /*9120*/  @!P1 SYNCS.PHASECHK.TRANS64 P1, [R2+URZ+0x260], R4 ;  /* 0x00026004020095a7 */ /* 0x000ee400080210ff */
[----:B---3--:R-:W-:Y:S05]  /*9130*/  @!P1 BRA `(.L_x_83) ;  /* 0xfffffffc00f09947 */ /* 0x008fea000383ffff */
[----:B------:R-:W-:Y:S05]  /*9140*/  BRA `(.L_x_223) ;  /* 0xffffffb0009c7947 */ /* 0x000fea000383ffff */
.L_x_86:
[----:B------:R-:W-:-:S07]  /*9150*/  MOV R0, UR5 ;  /* 0x0000000500007c02 */ /* 0x000fce0008000f00 */
.L_x_224:
[----:B--2---:R2:W3:Y:S02]  /*9160*/  SYNCS.PHASECHK.TRANS64.TRYWAIT P0, [R0+URZ+0x270], R2 ;  /* 0x00027002000075a7 */ /* 0x0044e400080011ff */
[----:B---3--:R-:W-:Y:S05]  /*9170*/  @!P0 NANOSLEEP.SYNCS 0x989680 ;  /* 0x009896800000895d */ /* 0x008fea0003900000 */
[----:B------:R-:W3:Y:S02]  /*9180*/  @!P0 SYNCS.PHASECHK.TRANS64 P0, [R0+URZ+0x270], R2 ;  /* 0x00027002000085a7 */ /* 0x000ee400080010ff */
[----:B---3--:R-:W-:Y:S05]  /*9190*/  @!P0 BRA `(.L_x_224) ;  /* 0xfffffffc00f08947 */ /* 0x008fea000383ffff */
[----:B------:R-:W-:Y:S05]  /*91a0*/  BRA `(.L_x_85) ;  /* 0xffffffb000f07947 */ /* 0x000fea000383ffff */
.L_x_95:
[----:B--2---:R-:W-:-:S04]  /*91b0*/  MOV R5, UR4 ;  /* 0x0000000400057c02 */ /* 0x004fc80008000f00 */
[----:B------:R2:W3:Y:S03]  /*91c0*/  SYNCS.PHASECHK.TRANS64.TRYWAIT P0, [R5+URZ+0x8], R6 ;  /* 0x00000806050075a7 */ /* 0x0004e600080011ff */
[----:B---3--:R-:W-:Y:S05]  /*91d0*/  @!P0 NANOSLEEP.SYNCS 0x989680 ;  /* 0x009896800000895d */ /* 0x008fea0003900000 */
[----:B------:R-:W3:Y:S02]  /*91e0*/  @!P0 SYNCS.PHASECHK.TRANS64 P0, [R5+URZ+0x8], R6 ;  /* 0x00000806050085a7 */ /* 0x000ee400080010ff */
[----:B---3--:R-:W-:Y:S05]  /*91f0*/  @!P0 BRA `(.L_x_95) ;  /* 0xfffffffc00ec8947 */ /* 0x008fea000383ffff */
[----:B------:R-:W-:Y:S05]  /*9200*/  BRA `(.L_x_94) ;  /* 0xffffffb400a47947 */ /* 0x000fea000383ffff */
.L_x_97:
[----:B------:R-:W-:Y:S01]  /*9210*/  BSSY B0, `(.L_x_225) ;  /* 0x0000006000007945 */ /* 0x000fe20003800000 */
[----:B------:R-:W-:-:S07]  /*9220*/  MOV R15, 0xffffffff ;  /* 0xffffffff000f7802 */ /* 0x000fce0000000f00 */
[----:B-12--5:R-:W-:Y:S05]  /*9230*/  WARPSYNC.COLLECTIVE R15, `(.L_x_226) ;  /* 0x000000000f0c7348 */ /* 0x026fea0003c00000 */
[----:B------:R-:W-:Y:S02]  /*9240*/  ELECT P6, UR79, PT ;  /* 0x00000000004f782f */ /* 0x000fe400038c0000 */
[----:B------:R-:W-:Y:S01]  /*9250*/  MOV R14, UR79 ;  /* 0x0000004f000e7c02 */ /* 0x000fe20008000f00 */
[----:B-12--5:R-:W-:Y:S10]  /*9260*/  ENDCOLLECTIVE ;  /* 0x000000000000791b */ /* 0x026ff40003800000 */
.L_x_226:
[----:B------:R-:W-:Y:S05]  /*9270*/  BSYNC B0 ;  /* 0x0000000000007941 */ /* 0x000fea0003800000 */
.L_x_225:
[----:B------:R-:W-:Y:S01]  /*9280*/  PLOP3.LUT P0, PT, P6, PT, PT, 0x80, 0x8 ;  /* 0x000000000008781c */ /* 0x000fe2000370f070 */
[----:B------:R-:W-:-:S12]  /*9290*/  BRA `(.L_x_227) ;  /* 0xffffffb400d07947 */ /* 0x000fd8000383ffff */
.L_x_99:
[----:B--2---:R-:W-:-:S04]  /*92a0*/  MOV R0, UR4 ;  /* 0x0000000400007c02 */ /* 0x004fc80008000f00 */
[----:B------:R2:W3:Y:S03]  /*92b0*/  SYNCS.PHASECHK.TRANS64.TRYWAIT P0, [R0+URZ+0x8], R4 ;  /* 0x00000804000075a7 */ /* 0x0004e600080011ff */
[----:B---3--:R-:W-:Y:S05]  /*92c0*/  @!P0 NANOSLEEP.SYNCS 0x989680 ;  /* 0x009896800000895d */ /* 0x008fea0003900000 */
[----:B------:R-:W3:Y:S02]  /*92d0*/  @!P0 SYNCS.PHASECHK.TRANS64 P0, [R0+URZ+0x8], R4 ;  /* 0x00000804000085a7 */ /* 0x000ee400080010ff */
[----:B---3--:R-:W-:Y:S05]  /*92e0*/  @!P0 BRA `(.L_x_99) ;  /* 0xfffffffc00ec8947 */ /* 0x008fea000383ffff */
[----:B------:R-:W-:Y:S05]  /*92f0*/  BRA `(.L_x_98) ;  /* 0xffffffb400d47947 */ /* 0x000fea000383ffff */
.L_x_100:
[----:B--2---:R2:W3:Y:S02]  /*9300*/  SYNCS.PHASECHK.TRANS64.TRYWAIT P0, [R0+URZ+0x260], R4 ;  /* 0x00026004000075a7 */ /* 0x0044e400080011ff */
[----:B---3--:R-:W-:Y:S05]  /*9310*/  @!P0 NANOSLEEP.SYNCS 0x989680 ;  /* 0x009896800000895d */ /* 0x008fea0003900000 */
[----:B------:R-:W3:Y:S02]  /*9320*/  @!P0 SYNCS.PHASECHK.TRANS64 P0, [R0+URZ+0x260], R4 ;  /* 0x00026004000085a7 */ /* 0x000ee400080010ff */
[----:B---3--:R-:W-:Y:S05]  /*9330*/  @!P0 BRA `(.L_x_100) ;  /* 0xfffffffc00f08947 */ /* 0x008fea000383ffff */
[----:B------:R-:W-:Y:S05]  /*9340*/  BRA `(.L_x_228) ;  /* 0xffffffb800b07947 */ /* 0x000fea000383ffff */
.L_x_102:
[----:B------:R-:W-:-:S07]  /*9350*/  MOV R0, UR8 ;  /* 0x0000000800007c02 */ /* 0x000fce0008000f00 */
.L_x_229:
[----:B--2---:R2:W3:Y:S02]  /*9360*/  SYNCS.PHASECHK.TRANS64.TRYWAIT P0, [R0+URZ+0x2a0], R4 ;  /* 0x0002a004000075a7 */ /* 0x0044e400080011ff */
[----:B---3--:R-:W-:Y:S05]  /*9370*/  @!P0 NANOSLEEP.SYNCS 0x989680 ;  /* 0x009896800000895d */ /* 0x008fea0003900000 */
[----:B------:R-:W3:Y:S02]  /*9380*/  @!P0 SYNCS.PHASECHK.TRANS64 P0, [R0+URZ+0x2a0], R4 ;  /* 0x0002a004000085a7 */ /* 0x000ee400080010ff */
[----:B---3--:R-:W-:Y:S05]  /*9390*/  @!P0 BRA `(.L_x_229) ;  /* 0xfffffffc00f08947 */ /* 0x008fea000383ffff */
[----:B------:R-:W-:Y:S05]  /*93a0*/  BRA `(.L_x_230) ;  /* 0xffffffb800fc7947 */ /* 0x000fea000383ffff */
.L_x_105:
[----:B------:R-:W-:Y:S07]  /*93b0*/  MOV R0, UR7 ;  /* 0x0000000700007c02 */ /* 0x000fee0008000f00 */
.L_x_231:
[----:B--2---:R2:W3:Y:S02]  /*93c0*/  SYNCS.PHASECHK.TRANS64.TRYWAIT P0, [R0+URZ], R4 ;  /* 0x00000004000075a7 */ /* 0x0044e400080011ff */
[----:B---3--:R-:W-:Y:S05]  /*93d0*/  @!P0 NANOSLEEP.SYNCS 0x989680 ;  /* 0x009896800000895d */ /* 0x008fea0003900000 */
[----:B------:R-:W3:Y:S02]  /*93e0*/  @!P0 SYNCS.PHASECHK.TRANS64 P0, [R0+URZ], R4 ;  /* 0x00000004000085a7 */ /* 0x000ee400080010ff */
[----:B---3--:R-:W-:Y:S05]  /*93f0*/  @!P0 BRA `(.L_x_231) ;  /* 0xfffffffc00f08947 */ /* 0x008fea000383ffff */
[----:B------:R-:W-:Y:S05]  /*9400*/  BRA `(.L_x_104) ;  /* 0xffffffbc00107947 */ /* 0x000fea000383ffff */
.L_x_109:
[----:B--2---:R-:W-:-:S07]  /*9410*/  MOV R0, UR7 ;  /* 0x0000000700007c02 */ /* 0x004fce0008000f00 */
.L_x_232:
[----:B--2---:R2:W3:Y:S02]  /*9420*/  SYNCS.PHASECHK.TRANS64.TRYWAIT P0, [R0+URZ], R2 ;  /* 0x00000002000075a7 */ /* 0x0044e400080011ff */
[----:B---3--:R-:W-:Y:S05]  /*9430*/  @!P0 NANOSLEEP.SYNCS 0x989680 ;  /* 0x009896800000895d */ /* 0x008fea0003900000 */
[----:B------:R-:W3:Y:S02]  /*9440*/  @!P0 SYNCS.PHASECHK.TRANS64 P0, [R0+URZ], R2 ;  /* 0x00000002000085a7 */ /* 0x000ee400080010ff */
[----:B---3--:R-:W-:Y:S05]  /*9450*/  @!P0 BRA `(.L_x_232) ;  /* 0xfffffffc00f08947 */ /* 0x008fea000383ffff */
[----:B------:R-:W-:Y:S05]  /*9460*/  BRA `(.L_x_233) ;  /* 0xffffffbc00dc7947 */ /* 0x000fea000383ffff */
.L_x_110:
[----:B------:R-:W-:-:S07]  /*9470*/  MOV R0, UR7 ;  /* 0x0000000700007c02 */ /* 0x000fce0008000f00 */
.L_x_234:
[----:B-1----:R1:W2:Y:S02]  /*9480*/  SYNCS.PHASECHK.TRANS64.TRYWAIT P0, [R0+URZ], R3 ;  /* 0x00000003000075a7 */ /* 0x0022a400080011ff */
[----:B--2---:R-:W-:Y:S05]  /*9490*/  @!P0 NANOSLEEP.SYNCS 0x989680 ;  /* 0x009896800000895d */ /* 0x004fea0003900000 */
[----:B------:R-:W2:Y:S02]  /*94a0*/  @!P0 SYNCS.PHASECHK.TRANS64 P0, [R0+URZ], R3 ;  /* 0x00000003000085a7 */ /* 0x000ea400080010ff */
[----:B--2---:R-:W-:Y:S05]  /*94b0*/  @!P0 BRA `(.L_x_234) ;  /* 0xfffffffc00f08947 */ /* 0x004fea000383ffff */
[----:B------:R-:W-:Y:S05]  /*94c0*/  BRA `(.L_x_235) ;  /* 0xffffffbc00e87947 */ /* 0x000fea000383ffff */
.L_x_111:
[----:B------:R-:W-:-:S07]  /*94d0*/  MOV R0, UR7 ;  /* 0x0000000700007c02 */ /* 0x000fce0008000f00 */
.L_x_236:
[----:B-1----:R1:W2:Y:S02]  /*94e0*/  SYNCS.PHASECHK.TRANS64.TRYWAIT P0, [R0+URZ], R3 ;  /* 0x00000003000075a7 */ /* 0x0022a400080011ff */
[----:B--2---:R-:W-:Y:S05]  /*94f0*/  @!P0 NANOSLEEP.SYNCS 0x989680 ;  /* 0x009896800000895d */ /* 0x004fea0003900000 */
[----:B------:R-:W2:Y:S02]  /*9500*/  @!P0 SYNCS.PHASECHK.TRANS64 P0, [R0+URZ], R3 ;  /* 0x00000003000085a7 */ /* 0x000ea400080010ff */
[----:B--2---:R-:W-:Y:S05]  /*9510*/  @!P0 BRA `(.L_x_236) ;  /* 0xfffffffc00f08947 */ /* 0x004fea000383ffff */
[----:B------:R-:W-:Y:S05]  /*9520*/  BRA `(.L_x_237) ;  /* 0xffffffbc00f47947 */ /* 0x000fea000383ffff */
.L_x_114:
[----:B------:R-:W-:-:S07]  /*9530*/  MOV R0, UR6 ;  /* 0x0000000600007c02 */ /* 0x000fce0008000f00 */
.L_x_238:
[----:B-1----:R1:W2:Y:S02]  /*9540*/  SYNCS.PHASECHK.TRANS64.TRYWAIT P1, [R0+URZ+0x2e0], R2 ;  /* 0x0002e002000075a7 */ /* 0x0022a400080211ff */
[----:B--2---:R-:W-:Y:S05]  /*9550*/  @!P1 NANOSLEEP.SYNCS 0x989680 ;  /* 0x009896800000995d */ /* 0x004fea0003900000 */
[----:B------:R-:W2:Y:S02]  /*9560*/  @!P1 SYNCS.PHASECHK.TRANS64 P1, [R0+URZ+0x2e0], R2 ;  /* 0x0002e002000095a7 */ /* 0x000ea400080210ff */
[----:B--2---:R-:W-:Y:S05]  /*9570*/  @!P1 BRA `(.L_x_238) ;  /* 0xfffffffc00f09947 */ /* 0x004fea000383ffff */
[----:B------:R-:W-:Y:S05]  /*9580*/  BRA `(.L_x_239) ;  /* 0xffffffc000407947 */ /* 0x000fea000383ffff */
.L_x_119:
[----:B---3--:R3:W4:Y:S02]  /*9590*/  SYNCS.PHASECHK.TRANS64.TRYWAIT P0, [R7+URZ+0x260], R0 ;  /* 0x00026000070075a7 */ /* 0x00872400080011ff */
[----:B----4-:R-:W-:Y:S05]  /*95a0*/  @!P0 NANOSLEEP.SYNCS 0x989680 ;  /* 0x009896800000895d */ /* 0x010fea0003900000 */
[----:B------:R-:W4:Y:S02]  /*95b0*/  @!P0 SYNCS.PHASECHK.TRANS64 P0, [R7+URZ+0x260], R0 ;  /* 0x00026000070085a7 */ /* 0x000f2400080010ff */
[----:B----4-:R-:W-:Y:S05]  /*95c0*/  @!P0 BRA `(.L_x_119) ;  /* 0xfffffffc00f08947 */ /* 0x010fea000383ffff */
[----:B------:R-:W-:Y:S05]  /*95d0*/  BRA `(.L_x_240) ;  /* 0xffffffc400587947 */ /* 0x000fea000383ffff */
.L_x_122:
[----:B-1----:R-:W-:Y:S07]  /*95e0*/  MOV R0, UR19 ;  /* 0x0000001300007c02 */ /* 0x002fee0008000f00 */
.L_x_241:
[----:B-1----:R1:W3:Y:S02]  /*95f0*/  SYNCS.PHASECHK.TRANS64.TRYWAIT P2, [R0+URZ+0x258], R7 ;  /* 0x00025807000075a7 */ /* 0x0022e400080411ff */
[----:B---3--:R-:W-:Y:S05]  /*9600*/  @!P2 NANOSLEEP.SYNCS 0x989680 ;  /* 0x009896800000a95d */ /* 0x008fea0003900000 */
[----:B------:R-:W3:Y:S02]  /*9610*/  @!P2 SYNCS.PHASECHK.TRANS64 P2, [R0+URZ+0x258], R7 ;  /* 0x000258070000a5a7 */ /* 0x000ee400080410ff */
[----:B---3--:R-:W-:Y:S05]  /*9620*/  @!P2 BRA `(.L_x_241) ;  /* 0xfffffffc00f0a947 */ /* 0x008fea000383ffff */
[----:B------:R-:W-:Y:S05]  /*9630*/  BRA `(.L_x_121) ;  /* 0xffffffc800a07947 */ /* 0x000fea000383ffff */
.L_x_125:
[----:B-1----:R-:W-:Y:S07]  /*9640*/  MOV R0, UR19 ;  /* 0x0000001300007c02 */ /* 0x002fee0008000f00 */
.L_x_242:
[----:B-1----:R1:W3:Y:S02]  /*9650*/  SYNCS.PHASECHK.TRANS64.TRYWAIT P0, [R0+URZ+0x248], R6 ;  /* 0x00024806000075a7 */ /* 0x0022e400080011ff */
[----:B---3--:R-:W-:Y:S05]  /*9660*/  @!P0 NANOSLEEP.SYNCS 0x989680 ;  /* 0x009896800000895d */ /* 0x008fea0003900000 */
[----:B------:R-:W3:Y:S02]  /*9670*/  @!P0 SYNCS.PHASECHK.TRANS64 P0, [R0+URZ+0x248], R6 ;  /* 0x00024806000085a7 */ /* 0x000ee400080010ff */
[----:B---3--:R-:W-:Y:S05]  /*9680*/  @!P0 BRA `(.L_x_242) ;  /* 0xfffffffc00f08947 */ /* 0x008fea000383ffff */
[----:B------:R-:W-:Y:S05]  /*9690*/  BRA `(.L_x_243) ;  /* 0xffffffc800ec7947 */ /* 0x000fea000383ffff */
.L_x_128:
[----:B--2---:R2:W4:Y:S02]  /*96a0*/  SYNCS.PHASECHK.TRANS64.TRYWAIT P0, [R3+URZ+0x260], R0 ;  /* 0x00026000030075a7 */ /* 0x00452400080011ff */
[----:B----4-:R-:W-:Y:S05]  /*96b0*/  @!P0 NANOSLEEP.SYNCS 0x989680 ;  /* 0x009896800000895d */ /* 0x010fea0003900000 */
[----:B------:R-:W4:Y:S02]  /*96c0*/  @!P0 SYNCS.PHASECHK.TRANS64 P0, [R3+URZ+0x260], R0 ;  /* 0x00026000030085a7 */ /* 0x000f2400080010ff */
[----:B----4-:R-:W-:Y:S05]  /*96d0*/  @!P0 BRA `(.L_x_128) ;  /* 0xfffffffc00f08947 */ /* 0x010fea000383ffff */
[----:B------:R-:W-:Y:S05]  /*96e0*/  BRA `(.L_x_244) ;  /* 0xffffffd0003c7947 */ /* 0x000fea000383ffff */
.L_x_139:
[----:B-1----:R-:W-:Y:S04]  /*96f0*/  MOV R0, UR57 ;  /* 0x0000003900007c02 */ /* 0x002fe80008000f00 */
[----:B------:R1:W2:Y:S03]  /*9700*/  SYNCS.PHASECHK.TRANS64.TRYWAIT P1, [R0+URZ+0x240], R3 ;  /* 0x00024003000075a7 */ /* 0x0002a600080211ff */
[----:B--2---:R-:W-:Y:S05]  /*9710*/  @!P1 NANOSLEEP.SYNCS 0x989680 ;  /* 0x009896800000995d */ /* 0x004fea0003900000 */
[----:B------:R-:W2:Y:S02]  /*9720*/  @!P1 SYNCS.PHASECHK.TRANS64 P1, [R0+URZ+0x240], R3 ;  /* 0x00024003000095a7 */ /* 0x000ea400080210ff */
[----:B--2---:R-:W-:Y:S05]  /*9730*/  @!P1 BRA `(.L_x_139) ;  /* 0xfffffffc00ec9947 */ /* 0x004fea000383ffff */
[----:B------:R-:W-:Y:S05]  /*9740*/  BRA `(.L_x_138) ;  /* 0xffffffdc004c7947 */ /* 0x000fea000383ffff */
.L_x_141:
[----:B------:R1:W1:Y:S02]  /*9750*/  SYNCS.PHASECHK.TRANS64.TRYWAIT P1, [R82+URZ+0x280], R4 ;  /* 0x00028004520075a7 */ /* 0x00026400080211ff */
[----:B-1----:R-:W-:Y:S05]  /*9760*/  @!P1 NANOSLEEP.SYNCS 0x989680 ;  /* 0x009896800000995d */ /* 0x002fea0003900000 */
[----:B------:R-:W1:Y:S02]  /*9770*/  @!P1 SYNCS.PHASECHK.TRANS64 P1, [R82+URZ+0x280], R4 ;  /* 0x00028004520095a7 */ /* 0x000e6400080210ff */
[----:B-1----:R-:W-:Y:S05]  /*9780*/  @!P1 BRA `(.L_x_141) ;  /* 0xfffffffc00f09947 */ /* 0x002fea000383ffff */
[----:B------:R-:W-:Y:S05]  /*9790*/  BRA `(.L_x_140) ;  /* 0xffffffdc00887947 */ /* 0x000fea000383ffff */
        .weak           $__internal_0_$__cuda_sm10x_tcgen05_guardrail_trap_col_being_dealloced_not_returned_by_alloc
        .type           $__internal_0_$__cuda_sm10x_tcgen05_guardrail_trap_col_being_dealloced_not_returned_by_alloc,@function
        .size           $__internal_0_$__cuda_sm10x_tcgen05_guardrail_trap_col_being_dealloced_not_returned_by_alloc,($__internal_1_$__cuda_sm10x_tcgen05_guardrail_trap_phase_invalid_during_alloc - $__internal_0_$__cuda_sm10x_tcgen05_guardrail_trap_col_being_dealloced_not_returned_by_alloc)
$__internal_0_$__cuda_sm10x_tcgen05_guardrail_trap_col_being_dealloced_not_returned_by_alloc:
[----:B------:R-:W-:Y:S05]  /*97a0*/  BPT.TRAP 0x1 ;  /* 0x000000040000795c */ /* 0x000fea0000300000 */
[----:B------:R-:W-:-:S04]  /*97b0*/  HFMA2 R3, -RZ, RZ, 0, 0 ;  /* 0x00000000ff037431 */ /* 0x000fc800000001ff */
[----:B------:R-:W-:Y:S05]  /*97c0*/  RET.REL.NODEC R2 `(_ZN7cutlass13device_kernelINS_4gemm6kernel13GemmUniversalIN4cute5tupleIJiiiiEEENS1_10collective13CollectiveMmaINS1_35MainloopSm100TmaUmmaWarpSpecializedILi36ELi2ELi4ENS5_IJNS4_1CILi4EEENSA_ILi2EEENSA_ILi1EEEEEEEENS5_IJNSA_ILi128EEENSA_ILi64EEESH_EEENS_12float_e5m2_tENS5_IJlSD_lEEESJ_SK_NS4_8TiledMMAINS4_8MMA_AtomIJNS4_10MMA_TraitsINS4_25SM100_MMA_F8F6F4_2x1SM_SSEJSJ_SJ_fSG_SH_NS4_17integral_constantINS4_4UMMA5MajorELSR_0EEESS_NSP_INSQ_7ScaleInELST_0EEESU_EEEEEENS4_6LayoutINS5_IJSD_SD_SD_EEENS5_IJNSA_ILi0EEESZ_SZ_EEEEENS5_IJNS4_10UnderscoreES12_S12_EEEEENS4_28SM100_TMA_2SM_LOAD_MULTICASTENS4_14ComposedLayoutINS4_7SwizzleILi2ELi4ELi3EEENS4_18smem_ptr_flag_bitsILi8EEENSX_INS5_IJNSA_ILi8EEESH_EEENS5_IJSH_SD_EEEEEEEvNS4_8identityES15_S1F_vS1G_EENS_8epilogue10collective18CollectiveEpilogueINS1I_23Sm100TmaWarpSpecializedILi1ELi1ELi32ELb0ELb0EEEJNS5_IJSH_SH_SH_EEENS5_IJNSX_ISH_SD_EES1O_EEESJ_SK_SJ_SK_NS1I_6fusion15FusionCallbacksIS1M_NS1Q_17LinearCombinationISJ_fSJ_fLNS_15FloatRoundStyleE2EEES1N_S1P_JEEENS4_5SM1004TMEM4LOAD26SM100_TMEM_LOAD_32dp32b32xENS4_13SM90_TMA_LOADES1F_NS4_39AutoVectorizingCopyWithAssumedAlignmentILi128EEENS4_14SM90_TMA_STOREES1F_S22_S22_EEEvvEEEEvNT_6ParamsE) ;  /* 0xffffff68020c7950 */ /* 0x000fea0003c3ffff */
        .weak           $__internal_1_$__cuda_sm10x_tcgen05_guardrail_trap_phase_invalid_during_alloc
        .type           $__internal_1_$__cuda_sm10x_tcgen05_guardrail_trap_phase_invalid_during_alloc,@function
        .size           $__internal_1_$__cuda_sm10x_tcgen05_guardrail_trap_phase_invalid_during_alloc,($__internal_2_$__cuda_sm10x_tcgen05_guardrail_trap_unallocated_columns_being_dealloced - $__internal_1_$__cuda_sm10x_tcgen05_guardrail_trap_phase_invalid_during_alloc)
$__internal_1_$__cuda_sm10x_tcgen05_guardrail_trap_phase_invalid_during_alloc:
[----:B------:R-:W-:Y:S05]  /*97d0*/  BPT.TRAP 0x1 ;  /* 0x000000040000795c */ /* 0x000fea0000300000 */
[----:B------:R-:W-:-:S04]  /*97e0*/  MOV R5, 0x0 ;  /* 0x0000000000057802 */ /* 0x000fc80000000f00 */
[----:B------:R-:W-:Y:S05]  /*97f0*/  RET.REL.NODEC R4 `(_ZN7cutlass13device_kernelINS_4gemm6kernel13GemmUniversalIN4cute5tupleIJiiiiEEENS1_10collective13CollectiveMmaINS1_35MainloopSm100TmaUmmaWarpSpecializedILi36ELi2ELi4ENS5_IJNS4_1CILi4EEENSA_ILi2EEENSA_ILi1EEEEEEEENS5_IJNSA_ILi128EEENSA_ILi64EEESH_EEENS_12float_e5m2_tENS5_IJlSD_lEEESJ_SK_NS4_8TiledMMAINS4_8MMA_AtomIJNS4_10MMA_TraitsINS4_25SM100_MMA_F8F6F4_2x1SM_SSEJSJ_SJ_fSG_SH_NS4_17integral_constantINS4_4UMMA5MajorELSR_0EEESS_NSP_INSQ_7ScaleInELST_0EEESU_EEEEEENS4_6LayoutINS5_IJSD_SD_SD_EEENS5_IJNSA_ILi0EEESZ_SZ_EEEEENS5_IJNS4_10UnderscoreES12_S12_EEEEENS4_28SM100_TMA_2SM_LOAD_MULTICASTENS4_14ComposedLayoutINS4_7SwizzleILi2ELi4ELi3EEENS4_18smem_ptr_flag_bitsILi8EEENSX_INS5_IJNSA_ILi8EEESH_EEENS5_IJSH_SD_EEEEEEEvNS4_8identityES15_S1F_vS1G_EENS_8epilogue10collective18CollectiveEpilogueINS1I_23Sm100TmaWarpSpecializedILi1ELi1ELi32ELb0ELb0EEEJNS5_IJSH_SH_SH_EEENS5_IJNSX_ISH_SD_EES1O_EEESJ_SK_SJ_SK_NS1I_6fusion15FusionCallbacksIS1M_NS1Q_17LinearCombinationISJ_fSJ_fLNS_15FloatRoundStyleE2EEES1N_S1P_JEEENS4_5SM1004TMEM4LOAD26SM100_TMEM_LOAD_32dp32b32xENS4_13SM90_TMA_LOADES1F_NS4_39AutoVectorizingCopyWithAssumedAlignmentILi128EEENS4_14SM90_TMA_STOREES1F_S22_S22_EEEvvEEEEvNT_6ParamsE) ;  /* 0xffffff6804007950 */ /* 0x000fea0003c3ffff */
        .weak           $__internal_2_$__cuda_sm10x_tcgen05_guardrail_trap_unallocated_columns_being_dealloced
        .type           $__internal_2_$__cuda_sm10x_tcgen05_guardrail_trap_unallocated_columns_being_dealloced,@function
        .size           $__internal_2_$__cuda_sm10x_tcgen05_guardrail_trap_unallocated_columns_being_dealloced,(.L_x_246 - $__internal_2_$__cuda_sm10x_tcgen05_guardrail_trap_unallocated_columns_being_dealloced)
$__internal_2_$__cuda_sm10x_tcgen05_guardrail_trap_unallocated_columns_being_dealloced:
[----:B------:R-:W-:Y:S05]  /*9800*/  BPT.TRAP 0x1 ;  /* 0x000000040000795c */ /* 0x000fea0000300000 */
[----:B------:R-:W-:-:S04]  /*9810*/  HFMA2 R3, -RZ, RZ, 0, 0 ;  /* 0x00000000ff037431 */ /* 0x000fc800000001ff */
[----:B------:R-:W-:Y:S05]  /*9820*/  RET.REL.NODEC R2 `(_ZN7cutlass13device_kernelINS_4gemm6kernel13GemmUniversalIN4cute5tupleIJiiiiEEENS1_10collective13CollectiveMmaINS1_35MainloopSm100TmaUmmaWarpSpecializedILi36ELi2ELi4ENS5_IJNS4_1CILi4EEENSA_ILi2EEENSA_ILi1EEEEEEEENS5_IJNSA_ILi128EEENSA_ILi64EEESH_EEENS_12float_e5m2_tENS5_IJlSD_lEEESJ_SK_NS4_8TiledMMAINS4_8MMA_AtomIJNS4_10MMA_TraitsINS4_25SM100_MMA_F8F6F4_2x1SM_SSEJSJ_SJ_fSG_SH_NS4_17integral_constantINS4_4UMMA5MajorELSR_0EEESS_NSP_INSQ_7ScaleInELST_0EEESU_EEEEEENS4_6LayoutINS5_IJSD_SD_SD_EEENS5_IJNSA_ILi0EEESZ_SZ_EEEEENS5_IJNS4_10UnderscoreES12_S12_EEEEENS4_28SM100_TMA_2SM_LOAD_MULTICASTENS4_14ComposedLayoutINS4_7SwizzleILi2ELi4ELi3EEENS4_18smem_ptr_flag_bitsILi8EEENSX_INS5_IJNSA_ILi8EEESH_EEENS5_IJSH_SD_EEEEEEEvNS4_8identityES15_S1F_vS1G_EENS_8epilogue10collective18CollectiveEpilogueINS1I_23Sm100TmaWarpSpecializedILi1ELi1ELi32ELb0ELb0EEEJNS5_IJSH_SH_SH_EEENS5_IJNSX_ISH_SD_EES1O_EEESJ_SK_SJ_SK_NS1I_6fusion15FusionCallbacksIS1M_NS1Q_17LinearCombinationISJ_fSJ_fLNS_15FloatRoundStyleE2EEES1N_S1P_JEEENS4_5SM1004TMEM4LOAD26SM100_TMEM_LOAD_32dp32b32xENS4_13SM90_TMA_LOADES1F_NS4_39AutoVectorizingCopyWithAssumedAlignmentILi128EEENS4_14SM90_TMA_STOREES1F_S22_S22_EEEvvEEEEvNT_6ParamsE) ;  /* 0xffffff6402f47950 */ /* 0x000fea0003c3ffff */
.L_x_245:
[----:B------:R-:W-:-:S00]  /*9830*/  BRA `(.L_x_245) ;  /* 0xfffffffc00fc7947 */ /* 0x000fc0000383ffff */
[----:B------:R-:W-:-:S00]  /*9840*/  NOP ;  /* 0x0000000000007918 */ /* 0x000fc00000000000 */
        /* <DEDUP_REMOVED lines=11> */
.L_x_246:


//--------------------- .nv.global.init           --------------------------
	.section	.nv.global.init,"aw",@progbits
.nv.global.init:
	.type		$str$27,@object
	.size		$str$27,($str$28 - $str$27)
$str$27:
        /*0000*/ 	.byte	0x28, 0x61, 0x64, 0x64, 0x72, 0x65, 0x73, 0x73, 0x20, 0x26, 0x20, 0x6d, 0x61, 0x73, 0x6b, 0x29
        /*0010*/ 	.byte	0x20, 0x3d, 0x3d, 0x20, 0x30, 0x00
	.type		$str$28,@object
	.size		$str$28,($str$26 - $str$28)
$str$28:
        /*0016*/ 	.byte	0x2f, 0x74, 0x6d, 0x70, 0x2f, 0x63, 0x75, 0x74, 0x6c, 0x61, 0x73, 0x73, 0x5f, 0x73, 0x77, 0x65
        /*0026*/ 	.byte	0x65, 0x70, 0x5f, 0x73, 0x72, 0x63, 0x2f, 0x69, 0x6e, 0x63, 0x6c, 0x75, 0x64, 0x65, 0x2f, 0x63
        /*0036*/ 	.byte	0x75, 0x74, 0x65, 0x2f, 0x70, 0x6f, 0x69, 0x6e, 0x74, 0x65, 0x72, 0x5f, 0x66, 0x6c, 0x61, 0x67
        /*0046*/ 	.byte	0x67, 0x65, 0x64, 0x2e, 0x68, 0x70, 0x70, 0x00
	.type		$str$26,@object
	.size		$str$26,($str$25 - $str$26)
$str$26:
        /*004e*/ 	.byte	0x2f, 0x74, 0x6d, 0x70, 0x2f, 0x63, 0x75, 0x74, 0x6c, 0x61, 0x73, 0x73, 0x5f, 0x73, 0x77, 0x65
        /*005e*/ 	.byte	0x65, 0x70, 0x5f, 0x73, 0x72, 0x63, 0x2f, 0x69, 0x6e, 0x63, 0x6c, 0x75, 0x64, 0x65, 0x2f, 0x63
        /*006e*/ 	.byte	0x75, 0x74, 0x65, 0x2f, 0x61, 0x74, 0x6f, 0x6d, 0x2f, 0x63, 0x6f, 0x70, 0x79, 0x5f, 0x74, 0x72
        /*007e*/ 	.byte	0x61, 0x69, 0x74, 0x73, 0x5f, 0x73, 0x6d, 0x31, 0x30, 0x30, 0x2e, 0x68, 0x70, 0x70, 0x00
	.type		$str$25,@object
	.size		$str$25,(__unnamed_1 - $str$25)
$str$25:
        /*008d*/ 	.byte	0x28, 0x28, 0x75, 0x69, 0x6e, 0x74, 0x33, 0x32, 0x5f, 0x74, 0x28, 0x74, 0x68, 0x72, 0x65, 0x61
        /*009d*/ 	.byte	0x64, 0x49, 0x64, 0x78, 0x2e, 0x78, 0x29, 0x20, 0x2f, 0x20, 0x33, 0x32, 0x29, 0x20, 0x25, 0x20
        /*00ad*/ 	.byte	0x34, 0x29, 0x20, 0x3d, 0x3d, 0x20, 0x28, 0x28, 0x28, 0x74, 0x6d, 0x65, 0x6d, 0x5f, 0x61, 0x64
        /*00bd*/ 	.byte	0x64, 0x72, 0x20, 0x3e, 0x3e, 0x20, 0x31, 0x36, 0x29, 0x20, 0x2f, 0x20, 0x33, 0x32, 0x29, 0x20
        /*00cd*/ 	.byte	0x25, 0x20, 0x34, 0x29, 0x00
	.type		__unnamed_1,@object
	.size		__unnamed_1,(__unnamed_2 - __unnamed_1)
__unnamed_1:
        /*00d2*/ 	.byte	0x61, 0x75, 0x74, 0x6f, 0x20, 0x63, 0x75, 0x74, 0x65, 0x3a, 0x3a, 0x61, 0x73, 0x5f, 0x70, 0x6f
        /* <DEDUP_REMOVED lines=24> */
        /*0262*/ 	.byte	0x3c, 0x34, 0x30, 0x39, 0x36, 0x3e, 0x3e, 0x3e, 0x3e, 0x5d, 0x00
	.type		__unnamed_2,@object
	.size		__unnamed_2,(.L_2 - __unnamed_2)
__unnamed_2:
        /* <DEDUP_REMOVED lines=40> */
        /*04ed*/ 	.byte	0x74, 0x65, 0x3a, 0x3a, 0x43, 0x3c, 0x30, 0x3e, 0x3e, 0x3e, 0x3e, 0x5d, 0x00
.L_2:


//--------------------- .nv.shared._ZN7cutlass13device_kernelINS_4gemm6kernel13GemmUniversalIN4cute5tupleIJiiiiEEENS1_10collective13CollectiveMmaINS1_35MainloopSm100TmaUmmaWarpSpecializedILi36ELi2ELi4ENS5_IJNS4_1CILi4EEENSA_ILi2EEENSA_ILi1EEEEEEEENS5_IJNSA_ILi128EEENSA_ILi64EEESH_EEENS_12float_e5m2_tENS5_IJlSD_lEEESJ_SK_NS4_8TiledMMAINS4_8MMA_AtomIJNS4_10MMA_TraitsINS4_25SM100_MMA_F8F6F4_2x1SM_SSEJSJ_SJ_fSG_SH_NS4_17integral_constantINS4_4UMMA5MajorELSR_0EEESS_NSP_INSQ_7ScaleInELST_0EEESU_EEEEEENS4_6LayoutINS5_IJSD_SD_SD_EEENS5_IJNSA_ILi0EEESZ_SZ_EEEEENS5_IJNS4_10UnderscoreES12_S12_EEEEENS4_28SM100_TMA_2SM_LOAD_MULTICASTENS4_14ComposedLayoutINS4_7SwizzleILi2ELi4ELi3EEENS4_18smem_ptr_flag_bitsILi8EEENSX_INS5_IJNSA_ILi8EEESH_EEENS5_IJSH_SD_EEEEEEEvNS4_8identityES15_S1F_vS1G_EENS_8epilogue10collective18CollectiveEpilogueINS1I_23Sm100TmaWarpSpecializedILi1ELi1ELi32ELb0ELb0EEEJNS5_IJSH_SH_SH_EEENS5_IJNSX_ISH_SD_EES1O_EEESJ_SK_SJ_SK_NS1I_6fusion15FusionCallbacksIS1M_NS1Q_17LinearCombinationISJ_fSJ_fLNS_15FloatRoundStyleE2EEES1N_S1P_JEEENS4_5SM1004TMEM4LOAD26SM100_TMEM_LOAD_32dp32b32xENS4_13SM90_TMA_LOADES1F_NS4_39AutoVectorizingCopyWithAssumedAlignmentILi128EEENS4_14SM90_TMA_STOREES1F_S22_S22_EEEvvEEEEvNT_6ParamsE --------------------------
	.section	.nv.shared._ZN7cutlass13device_kernelINS_4gemm6kernel13GemmUniversalIN4cute5tupleIJiiiiEEENS1_10collective13CollectiveMmaINS1_35MainloopSm100TmaUmmaWarpSpecializedILi36ELi2ELi4ENS5_IJNS4_1CILi4EEENSA_ILi2EEENSA_ILi1EEEEEEEENS5_IJNSA_ILi128EEENSA_ILi64EEESH_EEENS_12float_e5m2_tENS5_IJlSD_lEEESJ_SK_NS4_8TiledMMAINS4_8MMA_AtomIJNS4_10MMA_TraitsINS4_25SM100_MMA_F8F6F4_2x1SM_SSEJSJ_SJ_fSG_SH_NS4_17integral_constantINS4_4UMMA5MajorELSR_0EEESS_NSP_INSQ_7ScaleInELST_0EEESU_EEEEEENS4_6LayoutINS5_IJSD_SD_SD_EEENS5_IJNSA_ILi0EEESZ_SZ_EEEEENS5_IJNS4_10UnderscoreES12_S12_EEEEENS4_28SM100_TMA_2SM_LOAD_MULTICASTENS4_14ComposedLayoutINS4_7SwizzleILi2ELi4ELi3EEENS4_18smem_ptr_flag_bitsILi8EEENSX_INS5_IJNSA_ILi8EEESH_EEENS5_IJSH_SD_EEEEEEEvNS4_8identityES15_S1F_vS1G_EENS_8epilogue10collective18CollectiveEpilogueINS1I_23Sm100TmaWarpSpecializedILi1ELi1ELi32ELb0ELb0EEEJNS5_IJSH_SH_SH_EEENS5_IJNSX_ISH_SD_EES1O_EEESJ_SK_SJ_SK_NS1I_6fusion15FusionCallbacksIS1M_NS1Q_17LinearCombinationISJ_fSJ_fLNS_15FloatRoundStyleE2EEES1N_S1P_JEEENS4_5SM1004TMEM4LOAD26SM100_TMEM_LOAD_32dp32b32xENS4_13SM90_TMA_LOADES1F_NS4_39AutoVectorizingCopyWithAssumedAlignmentILi128EEENS4_14SM90_TMA_STOREES1F_S22_S22_EEEvvEEEEvNT_6ParamsE,"aw",@nobits
	.sectionflags	@""
	.align	16
	.zero		1024


//--------------------- .nv.shared.reserved.0     --------------------------
	.section	.nv.shared.reserved.0,"aw",@nobits
	.weak		__nv_reservedSMEM_offset_0_alias
	.size		__nv_reservedSMEM_offset_0_alias, 0, 64
	.other		__nv_reservedSMEM_offset_0_alias,@"STO_CUDA_RESERVED_SHARED STV_DEFAULT"
__nv_reservedSMEM_offset_0_alias:
	.zero		0
.nv.shared.reserved.0:
	.zero		64
	.weak		__nv_reservedSMEM_tcgen05_partition
	.type		__nv_reservedSMEM_tcgen05_partition,@object
	.size		__nv_reservedSMEM_tcgen05_partition,(.L_0 - __nv_reservedSMEM_tcgen05_partition)
__nv_reservedSMEM_tcgen05_partition:
	.zero		32
.L_0:


//--------------------- .nv.global                --------------------------
	.section	.nv.global,"aw",@nobits
.nv.global:
	.type		_ZN40_INTERNAL_23e58afa_4_k_cu_885a826b_306034cute1_E,@object
	.size		_ZN40_INTERNAL_23e58afa_4_k_cu_885a826b_306034cute1_E,(_ZN40_INTERNAL_23e58afa_4_k_cu_885a826b_306034cuda3std3__45__cpo6cbeginE - _ZN40_INTERNAL_23e58afa_4_k_cu_885a826b_306034cute1_E)
_ZN40_INTERNAL_23e58afa_4_k_cu_885a826b_306034cute1_E:
	.zero		1
	.type		_ZN40_INTERNAL_23e58afa_4_k_cu_885a826b_306034cuda3std3__45__cpo6cbeginE,@object
	.size		_ZN40_INTERNAL_23e58afa_4_k_cu_885a826b_306034cuda3std3__45__cpo6cbeginE,(_ZN40_INTERNAL_23e58afa_4_k_cu_885a826b_306034cuda3std3__48in_placeE - _ZN40_INTERNAL_23e58afa_4_k_cu_885a826b_306034cuda3std3__45__cpo6cbeginE)
_ZN40_INTERNAL_23e58afa_4_k_cu_885a826b_306034cuda3std3__45__cpo6cbeginE:
	.zero		1
	.type		_ZN40_INTERNAL_23e58afa_4_k_cu_885a826b_306034cuda3std3__48in_placeE,@object
	.size		_ZN40_INTERNAL_23e58afa_4_k_cu_885a826b_306034cuda3std3__48in_placeE,(_ZN40_INTERNAL_23e58afa_4_k_cu_885a826b_306034cuda3std6ranges3__45__cpo9iter_moveE - _ZN40_INTERNAL_23e58afa_4_k_cu_885a826b_306034cuda3std3__48in_placeE)
_ZN40_INTERNAL_23e58afa_4_k_cu_885a826b_306034cuda3std3__48in_placeE:
	.zero		1
	.type		_ZN40_INTERNAL_23e58afa_4_k_cu_885a826b_306034cuda3std6ranges3__45__cpo9iter_moveE,@object
	.size		_ZN40_INTERNAL_23e58afa_4_k_cu_885a826b_306034cuda3std6ranges3__45__cpo9iter_moveE,(_ZN40_INTERNAL_23e58afa_4_k_cu_885a826b_306034cuda3std3__45__cpo5beginE - _ZN40_INTERNAL_23e58afa_4_k_cu_885a826b_306034cuda3std6ranges3__45__cpo9iter_moveE)
_ZN40_INTERNAL_23e58afa_4_k_cu_885a826b_306034cuda3std6ranges3__45__cpo9iter_moveE:
	.zero		1
	.type		_ZN40_INTERNAL_23e58afa_4_k_cu_885a826b_306034cuda3std3__45__cpo5beginE,@object
	.size		_ZN40_INTERNAL_23e58afa_4_k_cu_885a826b_306034cuda3std3__45__cpo5beginE,(_ZN40_INTERNAL_23e58afa_4_k_cu_885a826b_306034cuda3std3__442_GLOBAL__N__23e58afa_4_k_cu_885a826b_306036ignoreE - _ZN40_INTERNAL_23e58afa_4_k_cu_885a826b_306034cuda3std3__45__cpo5beginE)
_ZN40_INTERNAL_23e58afa_4_k_cu_885a826b_306034cuda3std3__45__cpo5beginE:
	.zero		1
	.type		_ZN40_INTERNAL_23e58afa_4_k_cu_885a826b_306034cuda3std3__442_GLOBAL__N__23e58afa_4_k_cu_885a826b_306036ignoreE,@object
	.size		_ZN40_INTERNAL_23e58afa_4_k_cu_885a826b_306034cuda3std3__442_GLOBAL__N__23e58afa_4_k_cu_885a826b_306036ignoreE,(_ZN40_INTERNAL_23e58afa_4_k_cu_885a826b_306034cute7productE - _ZN40_INTERNAL_23e58afa_4_k_cu_885a826b_306034cuda3std3__442_GLOBAL__N__23e58afa_4_k_cu_885a826b_306036ignoreE)
_ZN40_INTERNAL_23e58afa_4_k_cu_885a826b_306034cuda3std3__442_GLOBAL__N__23e58afa_4_k_cu_885a826b_306036ignoreE:
	.zero		1
	.type		_ZN40_INTERNAL_23e58afa_4_k_cu_885a826b_306034cute7productE,@object
	.size		_ZN40_INTERNAL_23e58afa_4_k_cu_885a826b_306034cute7productE,(_ZN40_INTERNAL_23e58afa_4_k_cu_885a826b_306034cuda3std3__45__cpo3endE - _ZN40_INTERNAL_23e58afa_4_k_cu_885a826b_306034cute7productE)
_ZN40_INTERNAL_23e58afa_4_k_cu_885a826b_306034cute7productE:
	.zero		1
	.type		_ZN40_INTERNAL_23e58afa_4_k_cu_885a826b_306034cuda3std3__45__cpo3endE,@object
	.size		_ZN40_INTERNAL_23e58afa_4_k_cu_885a826b_306034cuda3std3__45__cpo3endE,(_ZN40_INTERNAL_23e58afa_4_k_cu_885a826b_306034cuda3std3__419piecewise_constructE - _ZN40_INTERNAL_23e58afa_4_k_cu_885a826b_306034cuda3std3__45__cpo3endE)
_ZN40_INTERNAL_23e58afa_4_k_cu_885a826b_306034cuda3std3__45__cpo3endE:
	.zero		1
	.type		_ZN40_INTERNAL_23e58afa_4_k_cu_885a826b_306034cuda3std3__419piecewise_constructE,@object
	.size		_ZN40_INTERNAL_23e58afa_4_k_cu_885a826b_306034cuda3std3__419piecewise_constructE,(_ZN40_INTERNAL_23e58afa_4_k_cu_885a826b_306034cuda3std3__45__cpo4cendE - _ZN40_INTERNAL_23e58afa_4_k_cu_885a826b_306034cuda3std3__419piecewise_constructE)
_ZN40_INTERNAL_23e58afa_4_k_cu_885a826b_306034cuda3std3__419piecewise_constructE:
	.zero		1
	.type		_ZN40_INTERNAL_23e58afa_4_k_cu_885a826b_306034cuda3std3__45__cpo4cendE,@object
	.size		_ZN40_INTERNAL_23e58afa_4_k_cu_885a826b_306034cuda3std3__45__cpo4cendE,(_ZN40_INTERNAL_23e58afa_4_k_cu_885a826b_306034cuda3std6ranges3__45__cpo4swapE - _ZN40_INTERNAL_23e58afa_4_k_cu_885a826b_306034cuda3std3__45__cpo4cendE)
_ZN40_INTERNAL_23e58afa_4_k_cu_885a826b_306034cuda3std3__45__cpo4cendE:
	.zero		1
	.type		_ZN40_INTERNAL_23e58afa_4_k_cu_885a826b_306034cuda3std6ranges3__45__cpo4swapE,@object
	.size		_ZN40_INTERNAL_23e58afa_4_k_cu_885a826b_306034cuda3std6ranges3__45__cpo4swapE,(.L_10 - _ZN40_INTERNAL_23e58afa_4_k_cu_885a826b_306034cuda3std6ranges3__45__cpo4swapE)
_ZN40_INTERNAL_23e58afa_4_k_cu_885a826b_306034cuda3std6ranges3__45__cpo4swapE:
	.zero		1
.L_10:


//--------------------- .nv.constant0._ZN7cutlass13device_kernelINS_4gemm6kernel13GemmUniversalIN4cute5tupleIJiiiiEEENS1_10collective13CollectiveMmaINS1_35MainloopSm100TmaUmmaWarpSpecializedILi36ELi2ELi4ENS5_IJNS4_1CILi4EEENSA_ILi2EEENSA_ILi1EEEEEEEENS5_IJNSA_ILi128EEENSA_ILi64EEESH_EEENS_12float_e5m2_tENS5_IJlSD_lEEESJ_SK_NS4_8TiledMMAINS4_8MMA_AtomIJNS4_10MMA_TraitsINS4_25SM100_MMA_F8F6F4_2x1SM_SSEJSJ_SJ_fSG_SH_NS4_17integral_constantINS4_4UMMA5MajorELSR_0EEESS_NSP_INSQ_7ScaleInELST_0EEESU_EEEEEENS4_6LayoutINS5_IJSD_SD_SD_EEENS5_IJNSA_ILi0EEESZ_SZ_EEEEENS5_IJNS4_10UnderscoreES12_S12_EEEEENS4_28SM100_TMA_2SM_LOAD_MULTICASTENS4_14ComposedLayoutINS4_7SwizzleILi2ELi4ELi3EEENS4_18smem_ptr_flag_bitsILi8EEENSX_INS5_IJNSA_ILi8EEESH_EEENS5_IJSH_SD_EEEEEEEvNS4_8identityES15_S1F_vS1G_EENS_8epilogue10collective18CollectiveEpilogueINS1I_23Sm100TmaWarpSpecializedILi1ELi1ELi32ELb0ELb0EEEJNS5_IJSH_SH_SH_EEENS5_IJNSX_ISH_SD_EES1O_EEESJ_SK_SJ_SK_NS1I_6fusion15FusionCallbacksIS1M_NS1Q_17LinearCombinationISJ_fSJ_fLNS_15FloatRoundStyleE2EEES1N_S1P_JEEENS4_5SM1004TMEM4LOAD26SM100_TMEM_LOAD_32dp32b32xENS4_13SM90_TMA_LOADES1F_NS4_39AutoVectorizingCopyWithAssumedAlignmentILi128EEENS4_14SM90_TMA_STOREES1F_S22_S22_EEEvvEEEEvNT_6ParamsE --------------------------
	.section	.nv.constant0._ZN7cutlass13device_kernelINS_4gemm6kernel13GemmUniversalIN4cute5tupleIJiiiiEEENS1_10collective13CollectiveMmaINS1_35MainloopSm100TmaUmmaWarpSpecializedILi36ELi2ELi4ENS5_IJNS4_1CILi4EEENSA_ILi2EEENSA_ILi1EEEEEEEENS5_IJNSA_ILi128EEENSA_ILi64EEESH_EEENS_12float_e5m2_tENS5_IJlSD_lEEESJ_SK_NS4_8TiledMMAINS4_8MMA_AtomIJNS4_10MMA_TraitsINS4_25SM100_MMA_F8F6F4_2x1SM_SSEJSJ_SJ_fSG_SH_NS4_17integral_constantINS4_4UMMA5MajorELSR_0EEESS_NSP_INSQ_7ScaleInELST_0EEESU_EEEEEENS4_6LayoutINS5_IJSD_SD_SD_EEENS5_IJNSA_ILi0EEESZ_SZ_EEEEENS5_IJNS4_10UnderscoreES12_S12_EEEEENS4_28SM100_TMA_2SM_LOAD_MULTICASTENS4_14ComposedLayoutINS4_7SwizzleILi2ELi4ELi3EEENS4_18smem_ptr_flag_bitsILi8EEENSX_INS5_IJNSA_ILi8EEESH_EEENS5_IJSH_SD_EEEEEEEvNS4_8identityES15_S1F_vS1G_EENS_8epilogue10collective18CollectiveEpilogueINS1I_23Sm100TmaWarpSpecializedILi1ELi1ELi32ELb0ELb0EEEJNS5_IJSH_SH_SH_EEENS5_IJNSX_ISH_SD_EES1O_EEESJ_SK_SJ_SK_NS1I_6fusion15FusionCallbacksIS1M_NS1Q_17LinearCombinationISJ_fSJ_fLNS_15FloatRoundStyleE2EEES1N_S1P_JEEENS4_5SM1004TMEM4LOAD26SM100_TMEM_LOAD_32dp32b32xENS4_13SM90_TMA_LOADES1F_NS4_39AutoVectorizingCopyWithAssumedAlignmentILi128EEENS4_14SM90_TMA_STOREES1F_S22_S22_EEEvvEEEEvNT_6ParamsE,"a",@progbits
	.sectionflags	@""
	.align	4
.nv.constant0._ZN7cutlass13device_kernelINS_4gemm6kernel13GemmUniversalIN4cute5tupleIJiiiiEEENS1_10collective13CollectiveMmaINS1_35MainloopSm100TmaUmmaWarpSpecializedILi36ELi2ELi4ENS5_IJNS4_1CILi4EEENSA_ILi2EEENSA_ILi1EEEEEEEENS5_IJNSA_ILi128EEENSA_ILi64EEESH_EEENS_12float_e5m2_tENS5_IJlSD_lEEESJ_SK_NS4_8TiledMMAINS4_8MMA_AtomIJNS4_10MMA_TraitsINS4_25SM100_MMA_F8F6F4_2x1SM_SSEJSJ_SJ_fSG_SH_NS4_17integral_constantINS4_4UMMA5MajorELSR_0EEESS_NSP_INSQ_7ScaleInELST_0EEESU_EEEEEENS4_6LayoutINS5_IJSD_SD_SD_EEENS5_IJNSA_ILi0EEESZ_SZ_EEEEENS5_IJNS4_10UnderscoreES12_S12_EEEEENS4_28SM100_TMA_2SM_LOAD_MULTICASTENS4_14ComposedLayoutINS4_7SwizzleILi2ELi4ELi3EEENS4_18smem_ptr_flag_bitsILi8EEENSX_INS5_IJNSA_ILi8EEESH_EEENS5_IJSH_SD_EEEEEEEvNS4_8identityES15_S1F_vS1G_EENS_8epilogue10collective18CollectiveEpilogueINS1I_23Sm100TmaWarpSpecializedILi1ELi1ELi32ELb0ELb0EEEJNS5_IJSH_SH_SH_EEENS5_IJNSX_ISH_SD_EES1O_EEESJ_SK_SJ_SK_NS1I_6fusion15FusionCallbacksIS1M_NS1Q_17LinearCombinationISJ_fSJ_fLNS_15FloatRoundStyleE2EEES1N_S1P_JEEENS4_5SM1004TMEM4LOAD26SM100_TMEM_LOAD_32dp32b32xENS4_13SM90_TMA_LOADES1F_NS4_39AutoVectorizingCopyWithAssumedAlignmentILi128EEENS4_14SM90_TMA_STOREES1F_S22_S22_EEEvvEEEEvNT_6ParamsE:
	.zero		2944


//--------------------- SYMBOLS --------------------------

	.type		.nv.reservedSmem.offset0,@object
	.size		.nv.reservedSmem.offset0,0x4
	.type		.nv.reservedSmem.cap,@object
	.size		.nv.reservedSmem.cap,0x4
	.type		__assertfail,@function
